	.target	sm_90a

	.elftype	@"ET_EXEC"


//--------------------- .note.nv.tkinfo           --------------------------
	.section	.note.nv.tkinfo,"",@"SHT_NOTE"
	.sectionflags	@"SHF_NOTE_NV_TKINFO"
	.tkinfo
        /*0018*/ 	.word	0x00000002
        /*0030*/ 	.string	""
        /*0030*/ 	.string	"ptxas"
        /*0030*/ 	.string	"Cuda compilation tools, release 13.0, V13.0.88"
        /*0030*/ 	.string	"Build cuda_13.0.r13.0/compiler.36424714_0"
        /*0030*/ 	.string	"-arch sm_90a -m 64 "



//--------------------- .note.nv.cuinfo           --------------------------
	.section	.note.nv.cuinfo,"",@"SHT_NOTE"
	.sectionflags	@"SHF_NOTE_NV_CUINFO"
        /*0018*/ 	.short	0x0002
        /*001a*/ 	.short	0x005a
        /*001c*/ 	.short	0x0082
	.zero		2


//--------------------- .nv.info                  --------------------------
	.section	.nv.info,"",@"SHT_CUDA_INFO"
	.align	4


	//----- nvinfo : EIATTR_REGCOUNT
	.align		4
        /*0000*/ 	.byte	0x04, 0x2f
        /*0002*/ 	.short	(.L_15 - .L_14)
	.align		4
.L_14:
        /*0004*/ 	.word	index@(_ZN7cutlass13device_kernelINS_4gemm6kernel13GemmUniversalIN4cute5tupleIJiiiiEEENS1_10collective13CollectiveMmaINS1_34MainloopSm90TmaGmmaWarpSpecializedILi3ENS5_IJNS4_1CILi1EEENSA_ILi2EEESB_EEENS1_35KernelTmaWarpSpecializedCooperativeEEENS5_IJNSA_ILi128EEESG_NSA_ILi64EEEEEENS_10tfloat32_tENS5_IJlSB_lEEESJ_SK_NS4_8TiledMMAINS4_8MMA_AtomIJNS4_4SM904GMMA30MMA_64x128x8_F32TF32TF32_SS_TNILNSO_7ScaleInE1ELSQ_1EEEEEENS4_6LayoutINS5_IJSC_SB_SB_EEENS5_IJSB_NSA_ILi0EEESV_EEEEENS5_IJNS4_10UnderscoreESY_SY_EEEEENS4_23SM90_TMA_LOAD_MULTICASTENS4_14ComposedLayoutINS4_7SwizzleILi3ELi4ELi3EEENS4_18smem_ptr_flag_bitsILi32EEENST_INS5_IJNSA_ILi8EEENSA_ILi32EEEEEENS5_IJS18_SB_EEEEEEEvNS4_8identityENS4_13SM90_TMA_LOADES1C_vS1D_EENS_8epilogue10collective6detail29Sm90TmaWarpSpecializedAdapterINS1H_15DefaultEpilogueISJ_SK_SK_NS1G_6thread17LinearCombinationISJ_Li1EffLNS1L_9ScaleType4KindE0ELNS_15FloatRoundStyleE2ESJ_EENS1_15EpilogueDefaultEEEEEvvEEEEvNT_6ParamsE)
        /*0008*/ 	.word	0x000000a8


	//----- nvinfo : EIATTR_FRAME_SIZE
	.align		4
.L_15:
        /*000c*/ 	.byte	0x04, 0x11
        /*000e*/ 	.short	(.L_17 - .L_16)
	.align		4
.L_16:
        /*0010*/ 	.word	index@(_ZN7cutlass13device_kernelINS_4gemm6kernel13GemmUniversalIN4cute5tupleIJiiiiEEENS1_10collective13CollectiveMmaINS1_34MainloopSm90TmaGmmaWarpSpecializedILi3ENS5_IJNS4_1CILi1EEENSA_ILi2EEESB_EEENS1_35KernelTmaWarpSpecializedCooperativeEEENS5_IJNSA_ILi128EEESG_NSA_ILi64EEEEEENS_10tfloat32_tENS5_IJlSB_lEEESJ_SK_NS4_8TiledMMAINS4_8MMA_AtomIJNS4_4SM904GMMA30MMA_64x128x8_F32TF32TF32_SS_TNILNSO_7ScaleInE1ELSQ_1EEEEEENS4_6LayoutINS5_IJSC_SB_SB_EEENS5_IJSB_NSA_ILi0EEESV_EEEEENS5_IJNS4_10UnderscoreESY_SY_EEEEENS4_23SM90_TMA_LOAD_MULTICASTENS4_14ComposedLayoutINS4_7SwizzleILi3ELi4ELi3EEENS4_18smem_ptr_flag_bitsILi32EEENST_INS5_IJNSA_ILi8EEENSA_ILi32EEEEEENS5_IJS18_SB_EEEEEEEvNS4_8identityENS4_13SM90_TMA_LOADES1C_vS1D_EENS_8epilogue10collective6detail29Sm90TmaWarpSpecializedAdapterINS1H_15DefaultEpilogueISJ_SK_SK_NS1G_6thread17LinearCombinationISJ_Li1EffLNS1L_9ScaleType4KindE0ELNS_15FloatRoundStyleE2ESJ_EENS1_15EpilogueDefaultEEEEEvvEEEEvNT_6ParamsE)
        /*0014*/ 	.word	0x00000000


	//----- nvinfo : EIATTR_MIN_STACK_SIZE
	.align		4
.L_17:
        /*0018*/ 	.byte	0x04, 0x12
        /*001a*/ 	.short	(.L_19 - .L_18)
	.align		4
.L_18:
        /*001c*/ 	.word	index@(_ZN7cutlass13device_kernelINS_4gemm6kernel13GemmUniversalIN4cute5tupleIJiiiiEEENS1_10collective13CollectiveMmaINS1_34MainloopSm90TmaGmmaWarpSpecializedILi3ENS5_IJNS4_1CILi1EEENSA_ILi2EEESB_EEENS1_35KernelTmaWarpSpecializedCooperativeEEENS5_IJNSA_ILi128EEESG_NSA_ILi64EEEEEENS_10tfloat32_tENS5_IJlSB_lEEESJ_SK_NS4_8TiledMMAINS4_8MMA_AtomIJNS4_4SM904GMMA30MMA_64x128x8_F32TF32TF32_SS_TNILNSO_7ScaleInE1ELSQ_1EEEEEENS4_6LayoutINS5_IJSC_SB_SB_EEENS5_IJSB_NSA_ILi0EEESV_EEEEENS5_IJNS4_10UnderscoreESY_SY_EEEEENS4_23SM90_TMA_LOAD_MULTICASTENS4_14ComposedLayoutINS4_7SwizzleILi3ELi4ELi3EEENS4_18smem_ptr_flag_bitsILi32EEENST_INS5_IJNSA_ILi8EEENSA_ILi32EEEEEENS5_IJS18_SB_EEEEEEEvNS4_8identityENS4_13SM90_TMA_LOADES1C_vS1D_EENS_8epilogue10collective6detail29Sm90TmaWarpSpecializedAdapterINS1H_15DefaultEpilogueISJ_SK_SK_NS1G_6thread17LinearCombinationISJ_Li1EffLNS1L_9ScaleType4KindE0ELNS_15FloatRoundStyleE2ESJ_EENS1_15EpilogueDefaultEEEEEvvEEEEvNT_6ParamsE)
        /*0020*/ 	.word	0x00000000
.L_19:


//--------------------- .nv.compat                --------------------------
	.section	.nv.compat,"",@"SHT_CUDA_COMPAT_INFO"
	.align	4
        /*0000*/ 	.byte	0x02, 0x09, 0x01, 0x00, 0x02, 0x02, 0x04, 0x00, 0x02, 0x05, 0x05, 0x00, 0x03, 0x07, 0x01, 0x01
        /*0010*/ 	.byte	0x02, 0x03, 0x01, 0x00, 0x02, 0x06, 0x01, 0x00, 0x04, 0x0b, 0x08, 0x00, 0x00, 0x00, 0x00, 0x00
        /*0020*/ 	.byte	0x00, 0x00, 0x00, 0x00


//--------------------- .nv.info._ZN7cutlass13device_kernelINS_4gemm6kernel13GemmUniversalIN4cute5tupleIJiiiiEEENS1_10collective13CollectiveMmaINS1_34MainloopSm90TmaGmmaWarpSpecializedILi3ENS5_IJNS4_1CILi1EEENSA_ILi2EEESB_EEENS1_35KernelTmaWarpSpecializedCooperativeEEENS5_IJNSA_ILi128EEESG_NSA_ILi64EEEEEENS_10tfloat32_tENS5_IJlSB_lEEESJ_SK_NS4_8TiledMMAINS4_8MMA_AtomIJNS4_4SM904GMMA30MMA_64x128x8_F32TF32TF32_SS_TNILNSO_7ScaleInE1ELSQ_1EEEEEENS4_6LayoutINS5_IJSC_SB_SB_EEENS5_IJSB_NSA_ILi0EEESV_EEEEENS5_IJNS4_10UnderscoreESY_SY_EEEEENS4_23SM90_TMA_LOAD_MULTICASTENS4_14ComposedLayoutINS4_7SwizzleILi3ELi4ELi3EEENS4_18smem_ptr_flag_bitsILi32EEENST_INS5_IJNSA_ILi8EEENSA_ILi32EEEEEENS5_IJS18_SB_EEEEEEEvNS4_8identityENS4_13SM90_TMA_LOADES1C_vS1D_EENS_8epilogue10collective6detail29Sm90TmaWarpSpecializedAdapterINS1H_15DefaultEpilogueISJ_SK_SK_NS1G_6thread17LinearCombinationISJ_Li1EffLNS1L_9ScaleType4KindE0ELNS_15FloatRoundStyleE2ESJ_EENS1_15EpilogueDefaultEEEEEvvEEEEvNT_6ParamsE --------------------------
	.section	.nv.info._ZN7cutlass13device_kernelINS_4gemm6kernel13GemmUniversalIN4cute5tupleIJiiiiEEENS1_10collective13CollectiveMmaINS1_34MainloopSm90TmaGmmaWarpSpecializedILi3ENS5_IJNS4_1CILi1EEENSA_ILi2EEESB_EEENS1_35KernelTmaWarpSpecializedCooperativeEEENS5_IJNSA_ILi128EEESG_NSA_ILi64EEEEEENS_10tfloat32_tENS5_IJlSB_lEEESJ_SK_NS4_8TiledMMAINS4_8MMA_AtomIJNS4_4SM904GMMA30MMA_64x128x8_F32TF32TF32_SS_TNILNSO_7ScaleInE1ELSQ_1EEEEEENS4_6LayoutINS5_IJSC_SB_SB_EEENS5_IJSB_NSA_ILi0EEESV_EEEEENS5_IJNS4_10UnderscoreESY_SY_EEEEENS4_23SM90_TMA_LOAD_MULTICASTENS4_14ComposedLayoutINS4_7SwizzleILi3ELi4ELi3EEENS4_18smem_ptr_flag_bitsILi32EEENST_INS5_IJNSA_ILi8EEENSA_ILi32EEEEEENS5_IJS18_SB_EEEEEEEvNS4_8identityENS4_13SM90_TMA_LOADES1C_vS1D_EENS_8epilogue10collective6detail29Sm90TmaWarpSpecializedAdapterINS1H_15DefaultEpilogueISJ_SK_SK_NS1G_6thread17LinearCombinationISJ_Li1EffLNS1L_9ScaleType4KindE0ELNS_15FloatRoundStyleE2ESJ_EENS1_15EpilogueDefaultEEEEEvvEEEEvNT_6ParamsE,"",@"SHT_CUDA_INFO"
	.sectionflags	@""
	.align	4


	//----- nvinfo : EIATTR_CUDA_API_VERSION
	.align		4
        /*0000*/ 	.byte	0x04, 0x37
        /*0002*/ 	.short	(.L_21 - .L_20)
.L_20:
        /*0004*/ 	.word	0x00000082


	//----- nvinfo : EIATTR_KPARAM_INFO
	.align		4
.L_21:
        /*0008*/ 	.byte	0x04, 0x17
        /*000a*/ 	.short	(.L_23 - .L_22)
.L_22:
        /*000c*/ 	.word	0x00000000
        /*0010*/ 	.short	0x0000
        /*0012*/ 	.short	0x0070
        /*0014*/ 	.byte	0x00, 0xf0, 0x01, 0x10


	//----- nvinfo : EIATTR_SPARSE_MMA_MASK
	.align		4
.L_23:
        /*0018*/ 	.byte	0x03, 0x50
        /*001a*/ 	.short	0x0000


	//----- nvinfo : EIATTR_MAXREG_COUNT
	.align		4
        /*001c*/ 	.byte	0x03, 0x1b
        /*001e*/ 	.short	0x00a8


	//----- nvinfo : EIATTR_NUM_BARRIERS
	.align		4
        /*0020*/ 	.byte	0x02, 0x4c
        /*0022*/ 	.byte	0x01
	.zero		1


	//----- nvinfo : EIATTR_EXTERNS
	.align		4
        /*0024*/ 	.byte	0x04, 0x0f
        /*0026*/ 	.short	(.L_25 - .L_24)


	//   ....[0]....
	.align		4
.L_24:
        /*0028*/ 	.word	index@(__assertfail)


	//----- nvinfo : EIATTR_MERCURY_ISA_VERSION
	.align		4
.L_25:
        /*002c*/ 	.byte	0x03, 0x5f
        /*002e*/ 	.short	0x0101


	//----- nvinfo : EIATTR_INT_WARP_WIDE_INSTR_OFFSETS
	.align		4
        /*0030*/ 	.byte	0x04, 0x31
        /*0032*/ 	.short	(.L_27 - .L_26)


	//   ....[0]....
.L_26:
        /*0034*/ 	.word	0x00000410


	//   ....[1]....
        /*0038*/ 	.word	0x00000430


	//   ....[2]....
        /*003c*/ 	.word	0x00000600


	//   ....[3]....
        /*0040*/ 	.word	0x000021f0


	//----- nvinfo : EIATTR_COOP_GROUP_MASK_REGIDS
	.align		4
.L_27:
        /*0044*/ 	.byte	0x04, 0x29
        /*0046*/ 	.short	(.L_29 - .L_28)


	//   ....[0]....
.L_28:
        /*0048*/ 	.word	0xffffffff


	//   ....[1]....
        /*004c*/ 	.word	0xffffffff


	//   ....[2]....
        /*0050*/ 	.word	0xffffffff


	//   ....[3]....
        /*0054*/ 	.word	0xffffffff


	//   ....[4]....
        /*0058*/ 	.word	0xffffffff


	//   ....[5]....
        /*005c*/ 	.word	0xffffffff


	//----- nvinfo : EIATTR_COOP_GROUP_INSTR_OFFSETS
	.align		4
.L_29:
        /*0060*/ 	.byte	0x04, 0x28
        /*0062*/ 	.short	(.L_31 - .L_30)


	//   ....[0]....
.L_30:
        /*0064*/ 	.word	0x00000060


	//   ....[1]....
        /*0068*/ 	.word	0x00000070


	//   ....[2]....
        /*006c*/ 	.word	0x00000130


	//   ....[3]....
        /*0070*/ 	.word	0x000002b0


	//   ....[4]....
        /*0074*/ 	.word	0x00000770


	//   ....[5]....
        /*0078*/ 	.word	0x000013f0


	//----- nvinfo : EIATTR_REG_RECONFIG
	.align		4
.L_31:
        /*007c*/ 	.byte	0x01, 0x54
	.zero		2


	//----- nvinfo : EIATTR_SYSCALL_OFFSETS
	.align		4
        /*0080*/ 	.byte	0x04, 0x46
        /*0082*/ 	.short	(.L_33 - .L_32)


	//   ....[0]....
.L_32:
        /*0084*/ 	.word	0x000015e0


	//----- nvinfo : EIATTR_MBARRIER_INSTR_OFFSETS
	.align		4
.L_33:
        /*0088*/ 	.byte	0x04, 0x39
        /*008a*/ 	.short	(.L_35 - .L_34)


	//   ....[0]....
.L_34:
        /*008c*/ 	.word	0x00000230
        /*0090*/ 	.word	0x000000ff
        /*0094*/ 	.word	0x00000000
        /*0098*/ 	.short	0x0100
        /*009a*/ 	.byte	0x08
	.zero		1


	//   ....[1]....
        /*009c*/ 	.word	0x00000240
        /*00a0*/ 	.word	0x000000ff
        /*00a4*/ 	.word	0x00000018
        /*00a8*/ 	.short	0x0100
        /*00aa*/ 	.byte	0x08
	.zero		1


	//   ....[2]....
        /*00ac*/ 	.word	0x00000250
        /*00b0*/ 	.word	0x000000ff
        /*00b4*/ 	.word	0x00000008
        /*00b8*/ 	.short	0x0100
        /*00ba*/ 	.byte	0x08
	.zero		1


	//   ....[3]....
        /*00bc*/ 	.word	0x00000260
        /*00c0*/ 	.word	0x000000ff
        /*00c4*/ 	.word	0x00000020
        /*00c8*/ 	.short	0x0100
        /*00ca*/ 	.byte	0x08
	.zero		1


	//   ....[4]....
        /*00cc*/ 	.word	0x00000270
        /*00d0*/ 	.word	0x000000ff
        /*00d4*/ 	.word	0x00000010
        /*00d8*/ 	.short	0x0100
        /*00da*/ 	.byte	0x08
	.zero		1


	//   ....[5]....
        /*00dc*/ 	.word	0x00000280
        /*00e0*/ 	.word	0x000000ff
        /*00e4*/ 	.word	0x00000028
        /*00e8*/ 	.short	0x0100
        /*00ea*/ 	.byte	0x08
	.zero		1


	//   ....[6]....
        /*00ec*/ 	.word	0x000006a0
        /*00f0*/ 	.word	0x000000ff
        /*00f4*/ 	.word	0x00000040
        /*00f8*/ 	.short	0x0100
        /*00fa*/ 	.byte	0x06
	.zero		1


	//   ....[7]....
        /*00fc*/ 	.word	0x00000720
        /*0100*/ 	.word	0x000000ff
        /*0104*/ 	.word	0x00000048
        /*0108*/ 	.short	0x0100
        /*010a*/ 	.byte	0x06
	.zero		1


	//   ....[8]....
        /*010c*/ 	.word	0x000016a0
        /*0110*/ 	.word	0x00000003
        /*0114*/ 	.word	0x00000000
        /*0118*/ 	.short	0x010a
        /*011a*/ 	.byte	0x3f
	.zero		1


	//   ....[9]....
        /*011c*/ 	.word	0x00001700
        /*0120*/ 	.word	0x00000003
        /*0124*/ 	.word	0x00000000
        /*0128*/ 	.short	0x010a
        /*012a*/ 	.byte	0x3f
	.zero		1


	//   ....[10]....
        /*012c*/ 	.word	0x00001c40
        /*0130*/ 	.word	0x00000005
        /*0134*/ 	.word	0x00000000
        /*0138*/ 	.short	0x010a
        /*013a*/ 	.byte	0x3f
	.zero		1


	//   ....[11]....
        /*013c*/ 	.word	0x00001c80
        /*0140*/ 	.word	0x00000005
        /*0144*/ 	.word	0x00000000
        /*0148*/ 	.short	0x010a
        /*014a*/ 	.byte	0x3f
	.zero		1


	//   ....[12]....
        /*014c*/ 	.word	0x000020a0
        /*0150*/ 	.word	0x00000004
        /*0154*/ 	.word	0x00000000
        /*0158*/ 	.short	0x0101
        /*015a*/ 	.byte	0x3f
	.zero		1


	//   ....[13]....
        /*015c*/ 	.word	0x00002290
        /*0160*/ 	.word	0x00000000
        /*0164*/ 	.word	0x00000000
        /*0168*/ 	.short	0x0101
        /*016a*/ 	.byte	0x3f
	.zero		1


	//   ....[14]....
        /*016c*/ 	.word	0x00007320
        /*0170*/ 	.word	0x00000017
        /*0174*/ 	.word	0x00000018
        /*0178*/ 	.short	0x010a
        /*017a*/ 	.byte	0x3f
	.zero		1


	//   ....[15]....
        /*017c*/ 	.word	0x00007770
        /*0180*/ 	.word	0x00000006
        /*0184*/ 	.word	0x00000048
        /*0188*/ 	.short	0x0101
        /*018a*/ 	.byte	0x3f
	.zero		1


	//   ....[16]....
        /*018c*/ 	.word	0x00007eb0
        /*0190*/ 	.word	0x00000007
        /*0194*/ 	.word	0x00000000
        /*0198*/ 	.short	0x010a
        /*019a*/ 	.byte	0x3f
	.zero		1


	//   ....[17]....
        /*019c*/ 	.word	0x00007f30
        /*01a0*/ 	.word	0x00000004
        /*01a4*/ 	.word	0x00000000
        /*01a8*/ 	.short	0x010a
        /*01aa*/ 	.byte	0x3f
	.zero		1


	//   ....[18]....
        /*01ac*/ 	.word	0x00007fc0
        /*01b0*/ 	.word	0x00000005
        /*01b4*/ 	.word	0x00000000
        /*01b8*/ 	.short	0x010a
        /*01ba*/ 	.byte	0x3f
	.zero		1


	//   ....[19]....
        /*01bc*/ 	.word	0x00008020
        /*01c0*/ 	.word	0x00000003
        /*01c4*/ 	.word	0x00000000
        /*01c8*/ 	.short	0x010a
        /*01ca*/ 	.byte	0x3f
	.zero		1


	//   ....[20]....
        /*01cc*/ 	.word	0x00008070
        /*01d0*/ 	.word	0x00000005
        /*01d4*/ 	.word	0x00000000
        /*01d8*/ 	.short	0x010a
        /*01da*/ 	.byte	0x3f
	.zero		1


	//   ....[21]....
        /*01dc*/ 	.word	0x00008140
        /*01e0*/ 	.word	0x00000017
        /*01e4*/ 	.word	0x00000018
        /*01e8*/ 	.short	0x010a
        /*01ea*/ 	.byte	0x3f
	.zero		1


	//   ....[22]....
        /*01ec*/ 	.word	0x00008210
        /*01f0*/ 	.word	0x00000007
        /*01f4*/ 	.word	0x00000000
        /*01f8*/ 	.short	0x010a
        /*01fa*/ 	.byte	0x3f
	.zero		1


	//   ....[23]....
        /*01fc*/ 	.word	0x00008260
        /*0200*/ 	.word	0x00000004
        /*0204*/ 	.word	0x00000000
        /*0208*/ 	.short	0x010a
        /*020a*/ 	.byte	0x3f
	.zero		1


	//----- nvinfo : EIATTR_NUM_MBARRIERS
	.align		4
.L_35:
        /*020c*/ 	.byte	0x03, 0x38
        /*020e*/ 	.short	0x0008


	//----- nvinfo : EIATTR_EXIT_INSTR_OFFSETS
	.align		4
        /*0210*/ 	.byte	0x04, 0x1c
        /*0212*/ 	.short	(.L_37 - .L_36)


	//   ....[0]....
.L_36:
        /*0214*/ 	.word	0x00000940


	//   ....[1]....
        /*0218*/ 	.word	0x00001150


	//   ....[2]....
        /*021c*/ 	.word	0x00006ab0


	//   ....[3]....
        /*0220*/ 	.word	0x00007010


	//   ....[4]....
        /*0224*/ 	.word	0x00008010


	//----- nvinfo : EIATTR_MAX_THREADS
	.align		4
.L_37:
        /*0228*/ 	.byte	0x04, 0x05
        /*022a*/ 	.short	(.L_39 - .L_38)
.L_38:
        /*022c*/ 	.word	0x00000180
        /*0230*/ 	.word	0x00000001
        /*0234*/ 	.word	0x00000001


	//----- nvinfo : EIATTR_CRS_STACK_SIZE
	.align		4
.L_39:
        /*0238*/ 	.byte	0x04, 0x1e
        /*023a*/ 	.short	(.L_41 - .L_40)
.L_40:
        /*023c*/ 	.word	0x00000000


	//----- nvinfo : EIATTR_CBANK_PARAM_SIZE
	.align		4
.L_41:
        /*0240*/ 	.byte	0x03, 0x19
        /*0242*/ 	.short	0x0470


	//----- nvinfo : EIATTR_PARAM_CBANK
	.align		4
        /*0244*/ 	.byte	0x04, 0x0a
        /*0246*/ 	.short	(.L_43 - .L_42)
	.align		4
.L_42:
        /*0248*/ 	.word	index@(.nv.constant0._ZN7cutlass13device_kernelINS_4gemm6kernel13GemmUniversalIN4cute5tupleIJiiiiEEENS1_10collective13CollectiveMmaINS1_34MainloopSm90TmaGmmaWarpSpecializedILi3ENS5_IJNS4_1CILi1EEENSA_ILi2EEESB_EEENS1_35KernelTmaWarpSpecializedCooperativeEEENS5_IJNSA_ILi128EEESG_NSA_ILi64EEEEEENS_10tfloat32_tENS5_IJlSB_lEEESJ_SK_NS4_8TiledMMAINS4_8MMA_AtomIJNS4_4SM904GMMA30MMA_64x128x8_F32TF32TF32_SS_TNILNSO_7ScaleInE1ELSQ_1EEEEEENS4_6LayoutINS5_IJSC_SB_SB_EEENS5_IJSB_NSA_ILi0EEESV_EEEEENS5_IJNS4_10UnderscoreESY_SY_EEEEENS4_23SM90_TMA_LOAD_MULTICASTENS4_14ComposedLayoutINS4_7SwizzleILi3ELi4ELi3EEENS4_18smem_ptr_flag_bitsILi32EEENST_INS5_IJNSA_ILi8EEENSA_ILi32EEEEEENS5_IJS18_SB_EEEEEEEvNS4_8identityENS4_13SM90_TMA_LOADES1C_vS1D_EENS_8epilogue10collective6detail29Sm90TmaWarpSpecializedAdapterINS1H_15DefaultEpilogueISJ_SK_SK_NS1G_6thread17LinearCombinationISJ_Li1EffLNS1L_9ScaleType4KindE0ELNS_15FloatRoundStyleE2ESJ_EENS1_15EpilogueDefaultEEEEEvvEEEEvNT_6ParamsE)
        /*024c*/ 	.short	0x0210
        /*024e*/ 	.short	0x0470


	//----- nvinfo : EIATTR_SW_WAR
	.align		4
.L_43:
        /*0250*/ 	.byte	0x04, 0x36
        /*0252*/ 	.short	(.L_45 - .L_44)
.L_44:
        /*0254*/ 	.word	0x00000008
.L_45:


//--------------------- .nv.callgraph             --------------------------
	.section	.nv.callgraph,"",@"SHT_CUDA_CALLGRAPH"
	.align	4
	.sectionentsize	8
	.align		4
        /*0000*/ 	.word	0x00000000
	.align		4
        /*0004*/ 	.word	0xffffffff
	.align		4
        /*0008*/ 	.word	index@(_ZN7cutlass13device_kernelINS_4gemm6kernel13GemmUniversalIN4cute5tupleIJiiiiEEENS1_10collective13CollectiveMmaINS1_34MainloopSm90TmaGmmaWarpSpecializedILi3ENS5_IJNS4_1CILi1EEENSA_ILi2EEESB_EEENS1_35KernelTmaWarpSpecializedCooperativeEEENS5_IJNSA_ILi128EEESG_NSA_ILi64EEEEEENS_10tfloat32_tENS5_IJlSB_lEEESJ_SK_NS4_8TiledMMAINS4_8MMA_AtomIJNS4_4SM904GMMA30MMA_64x128x8_F32TF32TF32_SS_TNILNSO_7ScaleInE1ELSQ_1EEEEEENS4_6LayoutINS5_IJSC_SB_SB_EEENS5_IJSB_NSA_ILi0EEESV_EEEEENS5_IJNS4_10UnderscoreESY_SY_EEEEENS4_23SM90_TMA_LOAD_MULTICASTENS4_14ComposedLayoutINS4_7SwizzleILi3ELi4ELi3EEENS4_18smem_ptr_flag_bitsILi32EEENST_INS5_IJNSA_ILi8EEENSA_ILi32EEEEEENS5_IJS18_SB_EEEEEEEvNS4_8identityENS4_13SM90_TMA_LOADES1C_vS1D_EENS_8epilogue10collective6detail29Sm90TmaWarpSpecializedAdapterINS1H_15DefaultEpilogueISJ_SK_SK_NS1G_6thread17LinearCombinationISJ_Li1EffLNS1L_9ScaleType4KindE0ELNS_15FloatRoundStyleE2ESJ_EENS1_15EpilogueDefaultEEEEEvvEEEEvNT_6ParamsE)
	.align		4
        /*000c*/ 	.word	index@(__assertfail)
	.align		4
        /*0010*/ 	.word	0x00000000
	.align		4
        /*0014*/ 	.word	0xfffffffe
	.align		4
        /*0018*/ 	.word	0x00000000
	.align		4
        /*001c*/ 	.word	0xfffffffd
	.align		4
        /*0020*/ 	.word	0x00000000
	.align		4
        /*0024*/ 	.word	0xfffffffc


//--------------------- .nv.constant4             --------------------------
	.section	.nv.constant4,"a",@progbits
	.align	8
	.align		8
.nv.constant4:
        /*0000*/ 	.dword	__assertfail
	.align		8
        /*0008*/ 	.dword	__unnamed_1
	.align		8
        /*0010*/ 	.dword	_ZN39_INTERNAL_4734af7b_4_k_cu_c1af6563_58124cuda3std3__45__cpo5beginE
	.align		8
        /*0018*/ 	.dword	_ZN39_INTERNAL_4734af7b_4_k_cu_c1af6563_58124cuda3std3__45__cpo3endE
	.align		8
        /*0020*/ 	.dword	_ZN39_INTERNAL_4734af7b_4_k_cu_c1af6563_58124cuda3std3__45__cpo6cbeginE
	.align		8
        /*0028*/ 	.dword	_ZN39_INTERNAL_4734af7b_4_k_cu_c1af6563_58124cuda3std3__45__cpo4cendE
	.align		8
        /*0030*/ 	.dword	_ZN39_INTERNAL_4734af7b_4_k_cu_c1af6563_58124cuda3std3__441_GLOBAL__N__4734af7b_4_k_cu_c1af6563_58126ignoreE
	.align		8
        /*0038*/ 	.dword	_ZN39_INTERNAL_4734af7b_4_k_cu_c1af6563_58124cuda3std3__419piecewise_constructE
	.align		8
        /*0040*/ 	.dword	_ZN39_INTERNAL_4734af7b_4_k_cu_c1af6563_58124cuda3std3__48in_placeE
	.align		8
        /*0048*/ 	.dword	_ZN39_INTERNAL_4734af7b_4_k_cu_c1af6563_58124cuda3std6ranges3__45__cpo4swapE
	.align		8
        /*0050*/ 	.dword	_ZN39_INTERNAL_4734af7b_4_k_cu_c1af6563_58124cuda3std6ranges3__45__cpo9iter_moveE
	.align		8
        /*0058*/ 	.dword	_ZN39_INTERNAL_4734af7b_4_k_cu_c1af6563_58124cute7productE
	.align		8
        /*0060*/ 	.dword	_ZN39_INTERNAL_4734af7b_4_k_cu_c1af6563_58124cute1_E
	.align		8
        /*0068*/ 	.dword	$str$22
	.align		8
        /*0070*/ 	.dword	$str$23


//--------------------- .text._ZN7cutlass13device_kernelINS_4gemm6kernel13GemmUniversalIN4cute5tupleIJiiiiEEENS1_10collective13CollectiveMmaINS1_34MainloopSm90TmaGmmaWarpSpecializedILi3ENS5_IJNS4_1CILi1EEENSA_ILi2EEESB_EEENS1_35KernelTmaWarpSpecializedCooperativeEEENS5_IJNSA_ILi128EEESG_NSA_ILi64EEEEEENS_10tfloat32_tENS5_IJlSB_lEEESJ_SK_NS4_8TiledMMAINS4_8MMA_AtomIJNS4_4SM904GMMA30MMA_64x128x8_F32TF32TF32_SS_TNILNSO_7ScaleInE1ELSQ_1EEEEEENS4_6LayoutINS5_IJSC_SB_SB_EEENS5_IJSB_NSA_ILi0EEESV_EEEEENS5_IJNS4_10UnderscoreESY_SY_EEEEENS4_23SM90_TMA_LOAD_MULTICASTENS4_14ComposedLayoutINS4_7SwizzleILi3ELi4ELi3EEENS4_18smem_ptr_flag_bitsILi32EEENST_INS5_IJNSA_ILi8EEENSA_ILi32EEEEEENS5_IJS18_SB_EEEEEEEvNS4_8identityENS4_13SM90_TMA_LOADES1C_vS1D_EENS_8epilogue10collective6detail29Sm90TmaWarpSpecializedAdapterINS1H_15DefaultEpilogueISJ_SK_SK_NS1G_6thread17LinearCombinationISJ_Li1EffLNS1L_9ScaleType4KindE0ELNS_15FloatRoundStyleE2ESJ_EENS1_15EpilogueDefaultEEEEEvvEEEEvNT_6ParamsE --------------------------
	.section	.text._ZN7cutlass13device_kernelINS_4gemm6kernel13GemmUniversalIN4cute5tupleIJiiiiEEENS1_10collective13CollectiveMmaINS1_34MainloopSm90TmaGmmaWarpSpecializedILi3ENS5_IJNS4_1CILi1EEENSA_ILi2EEESB_EEENS1_35KernelTmaWarpSpecializedCooperativeEEENS5_IJNSA_ILi128EEESG_NSA_ILi64EEEEEENS_10tfloat32_tENS5_IJlSB_lEEESJ_SK_NS4_8TiledMMAINS4_8MMA_AtomIJNS4_4SM904GMMA30MMA_64x128x8_F32TF32TF32_SS_TNILNSO_7ScaleInE1ELSQ_1EEEEEENS4_6LayoutINS5_IJSC_SB_SB_EEENS5_IJSB_NSA_ILi0EEESV_EEEEENS5_IJNS4_10UnderscoreESY_SY_EEEEENS4_23SM90_TMA_LOAD_MULTICASTENS4_14ComposedLayoutINS4_7SwizzleILi3ELi4ELi3EEENS4_18smem_ptr_flag_bitsILi32EEENST_INS5_IJNSA_ILi8EEENSA_ILi32EEEEEENS5_IJS18_SB_EEEEEEEvNS4_8identityENS4_13SM90_TMA_LOADES1C_vS1D_EENS_8epilogue10collective6detail29Sm90TmaWarpSpecializedAdapterINS1H_15DefaultEpilogueISJ_SK_SK_NS1G_6thread17LinearCombinationISJ_Li1EffLNS1L_9ScaleType4KindE0ELNS_15FloatRoundStyleE2ESJ_EENS1_15EpilogueDefaultEEEEEvvEEEEvNT_6ParamsE,"ax",@progbits
	.align	128
.text._ZN7cutlass13device_kernelINS_4gemm6kernel13GemmUniversalIN4cute5tupleIJiiiiEEENS1_10collective13CollectiveMmaINS1_34MainloopSm90TmaGmmaWarpSpecializedILi3ENS5_IJNS4_1CILi1EEENSA_ILi2EEESB_EEENS1_35KernelTmaWarpSpecializedCooperativeEEENS5_IJNSA_ILi128EEESG_NSA_ILi64EEEEEENS_10tfloat32_tENS5_IJlSB_lEEESJ_SK_NS4_8TiledMMAINS4_8MMA_AtomIJNS4_4SM904GMMA30MMA_64x128x8_F32TF32TF32_SS_TNILNSO_7ScaleInE1ELSQ_1EEEEEENS4_6LayoutINS5_IJSC_SB_SB_EEENS5_IJSB_NSA_ILi0EEESV_EEEEENS5_IJNS4_10UnderscoreESY_SY_EEEEENS4_23SM90_TMA_LOAD_MULTICASTENS4_14ComposedLayoutINS4_7SwizzleILi3ELi4ELi3EEENS4_18smem_ptr_flag_bitsILi32EEENST_INS5_IJNSA_ILi8EEENSA_ILi32EEEEEENS5_IJS18_SB_EEEEEEEvNS4_8identityENS4_13SM90_TMA_LOADES1C_vS1D_EENS_8epilogue10collective6detail29Sm90TmaWarpSpecializedAdapterINS1H_15DefaultEpilogueISJ_SK_SK_NS1G_6thread17LinearCombinationISJ_Li1EffLNS1L_9ScaleType4KindE0ELNS_15FloatRoundStyleE2ESJ_EENS1_15EpilogueDefaultEEEEEvvEEEEvNT_6ParamsE:
        .type           _ZN7cutlass13device_kernelINS_4gemm6kernel13GemmUniversalIN4cute5tupleIJiiiiEEENS1_10collective13CollectiveMmaINS1_34MainloopSm90TmaGmmaWarpSpecializedILi3ENS5_IJNS4_1CILi1EEENSA_ILi2EEESB_EEENS1_35KernelTmaWarpSpecializedCooperativeEEENS5_IJNSA_ILi128EEESG_NSA_ILi64EEEEEENS_10tfloat32_tENS5_IJlSB_lEEESJ_SK_NS4_8TiledMMAINS4_8MMA_AtomIJNS4_4SM904GMMA30MMA_64x128x8_F32TF32TF32_SS_TNILNSO_7ScaleInE1ELSQ_1EEEEEENS4_6LayoutINS5_IJSC_SB_SB_EEENS5_IJSB_NSA_ILi0EEESV_EEEEENS5_IJNS4_10UnderscoreESY_SY_EEEEENS4_23SM90_TMA_LOAD_MULTICASTENS4_14ComposedLayoutINS4_7SwizzleILi3ELi4ELi3EEENS4_18smem_ptr_flag_bitsILi32EEENST_INS5_IJNSA_ILi8EEENSA_ILi32EEEEEENS5_IJS18_SB_EEEEEEEvNS4_8identityENS4_13SM90_TMA_LOADES1C_vS1D_EENS_8epilogue10collective6detail29Sm90TmaWarpSpecializedAdapterINS1H_15DefaultEpilogueISJ_SK_SK_NS1G_6thread17LinearCombinationISJ_Li1EffLNS1L_9ScaleType4KindE0ELNS_15FloatRoundStyleE2ESJ_EENS1_15EpilogueDefaultEEEEEvvEEEEvNT_6ParamsE,@function
        .size           _ZN7cutlass13device_kernelINS_4gemm6kernel13GemmUniversalIN4cute5tupleIJiiiiEEENS1_10collective13CollectiveMmaINS1_34MainloopSm90TmaGmmaWarpSpecializedILi3ENS5_IJNS4_1CILi1EEENSA_ILi2EEESB_EEENS1_35KernelTmaWarpSpecializedCooperativeEEENS5_IJNSA_ILi128EEESG_NSA_ILi64EEEEEENS_10tfloat32_tENS5_IJlSB_lEEESJ_SK_NS4_8TiledMMAINS4_8MMA_AtomIJNS4_4SM904GMMA30MMA_64x128x8_F32TF32TF32_SS_TNILNSO_7ScaleInE1ELSQ_1EEEEEENS4_6LayoutINS5_IJSC_SB_SB_EEENS5_IJSB_NSA_ILi0EEESV_EEEEENS5_IJNS4_10UnderscoreESY_SY_EEEEENS4_23SM90_TMA_LOAD_MULTICASTENS4_14ComposedLayoutINS4_7SwizzleILi3ELi4ELi3EEENS4_18smem_ptr_flag_bitsILi32EEENST_INS5_IJNSA_ILi8EEENSA_ILi32EEEEEENS5_IJS18_SB_EEEEEEEvNS4_8identityENS4_13SM90_TMA_LOADES1C_vS1D_EENS_8epilogue10collective6detail29Sm90TmaWarpSpecializedAdapterINS1H_15DefaultEpilogueISJ_SK_SK_NS1G_6thread17LinearCombinationISJ_Li1EffLNS1L_9ScaleType4KindE0ELNS_15FloatRoundStyleE2ESJ_EENS1_15EpilogueDefaultEEEEEvvEEEEvNT_6ParamsE,(.L_x_195 - _ZN7cutlass13device_kernelINS_4gemm6kernel13GemmUniversalIN4cute5tupleIJiiiiEEENS1_10collective13CollectiveMmaINS1_34MainloopSm90TmaGmmaWarpSpecializedILi3ENS5_IJNS4_1CILi1EEENSA_ILi2EEESB_EEENS1_35KernelTmaWarpSpecializedCooperativeEEENS5_IJNSA_ILi128EEESG_NSA_ILi64EEEEEENS_10tfloat32_tENS5_IJlSB_lEEESJ_SK_NS4_8TiledMMAINS4_8MMA_AtomIJNS4_4SM904GMMA30MMA_64x128x8_F32TF32TF32_SS_TNILNSO_7ScaleInE1ELSQ_1EEEEEENS4_6LayoutINS5_IJSC_SB_SB_EEENS5_IJSB_NSA_ILi0EEESV_EEEEENS5_IJNS4_10UnderscoreESY_SY_EEEEENS4_23SM90_TMA_LOAD_MULTICASTENS4_14ComposedLayoutINS4_7SwizzleILi3ELi4ELi3EEENS4_18smem_ptr_flag_bitsILi32EEENST_INS5_IJNSA_ILi8EEENSA_ILi32EEEEEENS5_IJS18_SB_EEEEEEEvNS4_8identityENS4_13SM90_TMA_LOADES1C_vS1D_EENS_8epilogue10collective6detail29Sm90TmaWarpSpecializedAdapterINS1H_15DefaultEpilogueISJ_SK_SK_NS1G_6thread17LinearCombinationISJ_Li1EffLNS1L_9ScaleType4KindE0ELNS_15FloatRoundStyleE2ESJ_EENS1_15EpilogueDefaultEEEEEvvEEEEvNT_6ParamsE)
        .other          _ZN7cutlass13device_kernelINS_4gemm6kernel13GemmUniversalIN4cute5tupleIJiiiiEEENS1_10collective13CollectiveMmaINS1_34MainloopSm90TmaGmmaWarpSpecializedILi3ENS5_IJNS4_1CILi1EEENSA_ILi2EEESB_EEENS1_35KernelTmaWarpSpecializedCooperativeEEENS5_IJNSA_ILi128EEESG_NSA_ILi64EEEEEENS_10tfloat32_tENS5_IJlSB_lEEESJ_SK_NS4_8TiledMMAINS4_8MMA_AtomIJNS4_4SM904GMMA30MMA_64x128x8_F32TF32TF32_SS_TNILNSO_7ScaleInE1ELSQ_1EEEEEENS4_6LayoutINS5_IJSC_SB_SB_EEENS5_IJSB_NSA_ILi0EEESV_EEEEENS5_IJNS4_10UnderscoreESY_SY_EEEEENS4_23SM90_TMA_LOAD_MULTICASTENS4_14ComposedLayoutINS4_7SwizzleILi3ELi4ELi3EEENS4_18smem_ptr_flag_bitsILi32EEENST_INS5_IJNSA_ILi8EEENSA_ILi32EEEEEENS5_IJS18_SB_EEEEEEEvNS4_8identityENS4_13SM90_TMA_LOADES1C_vS1D_EENS_8epilogue10collective6detail29Sm90TmaWarpSpecializedAdapterINS1H_15DefaultEpilogueISJ_SK_SK_NS1G_6thread17LinearCombinationISJ_Li1EffLNS1L_9ScaleType4KindE0ELNS_15FloatRoundStyleE2ESJ_EENS1_15EpilogueDefaultEEEEEvvEEEEvNT_6ParamsE,@"STO_CUDA_ENTRY STV_DEFAULT"
_ZN7cutlass13device_kernelINS_4gemm6kernel13GemmUniversalIN4cute5tupleIJiiiiEEENS1_10collective13CollectiveMmaINS1_34MainloopSm90TmaGmmaWarpSpecializedILi3ENS5_IJNS4_1CILi1EEENSA_ILi2EEESB_EEENS1_35KernelTmaWarpSpecializedCooperativeEEENS5_IJNSA_ILi128EEESG_NSA_ILi64EEEEEENS_10tfloat32_tENS5_IJlSB_lEEESJ_SK_NS4_8TiledMMAINS4_8MMA_AtomIJNS4_4SM904GMMA30MMA_64x128x8_F32TF32TF32_SS_TNILNSO_7ScaleInE1ELSQ_1EEEEEENS4_6LayoutINS5_IJSC_SB_SB_EEENS5_IJSB_NSA_ILi0EEESV_EEEEENS5_IJNS4_10UnderscoreESY_SY_EEEEENS4_23SM90_TMA_LOAD_MULTICASTENS4_14ComposedLayoutINS4_7SwizzleILi3ELi4ELi3EEENS4_18smem_ptr_flag_bitsILi32EEENST_INS5_IJNSA_ILi8EEENSA_ILi32EEEEEENS5_IJS18_SB_EEEEEEEvNS4_8identityENS4_13SM90_TMA_LOADES1C_vS1D_EENS_8epilogue10collective6detail29Sm90TmaWarpSpecializedAdapterINS1H_15DefaultEpilogueISJ_SK_SK_NS1G_6thread17LinearCombinationISJ_Li1EffLNS1L_9ScaleType4KindE0ELNS_15FloatRoundStyleE2ESJ_EENS1_15EpilogueDefaultEEEEEvvEEEEvNT_6ParamsE:
[----:B------:R-:W0:Y:S01]  /*0000*/  LDC R1, c[0x0][0x28] ;  /* 0x00000a00ff017b82 */ /* 0x000e220000000800 */
[----:B------:R-:W1:Y:S01]  /*0010*/  S2R R94, SR_TID.X ;  /* 0x00000000005e7919 */ /* 0x000e620000002100 */
[----:B------:R-:W-:Y:S01]  /*0020*/  ELECT P0, URZ, PT ;  /* 0x00000000003f782f */ /* 0x000fe20003800000 */
[----:B------:R-:W-:Y:S01]  /*0030*/  BSSY B0, `(.L_x_0) ;  /* 0x000000f000007945 */ /* 0x000fe20003800000 */
[--C-:B-1----:R-:W-:Y:S02]  /*0040*/  SHF.R.U32.HI R0, RZ, 0x5, R94.reuse ;  /* 0x00000005ff007819 */ /* 0x102fe4000001165e */
[----:B------:R-:W-:-:S03]  /*0050*/  SHF.R.U32.HI R6, RZ, 0x7, R94 ;  /* 0x00000007ff067819 */ /* 0x000fc6000001165e */
[----:B------:R-:W1:Y:S04]  /*0060*/  SHFL.IDX PT, R3, R0, RZ, 0x1f ;  /* 0x00001fff00037589 */ /* 0x000e6800000e0000 */
[----:B------:R2:W3:Y:S01]  /*0070*/  SHFL.IDX PT, R2, R6, RZ, 0x1f ;  /* 0x00001fff06027589 */ /* 0x0004e200000e0000 */
[----:B-1----:R-:W-:-:S13]  /*0080*/  ISETP.NE.OR P0, PT, R3, RZ, !P0 ;  /* 0x000000ff0300720c */ /* 0x002fda0004705670 */
[----:B0-23--:R-:W-:Y:S05]  /*0090*/  @P0 BRA `(.L_x_1) ;  /* 0x0000000000200947 */ /* 0x00dfea0003800000 */
[----:B------:R-:W-:Y:S02]  /*00a0*/  ULDC.64 UR4, c[0x0][0x198] ;  /* 0x0000660000047ab9 */ /* 0x000fe40000000a00 */
[----:B------:R-:W-:Y:S02]  /*00b0*/  UIADD3 UR6, UP0, UR4, 0xf0, URZ ;  /* 0x000000f004067890 */ /* 0x000fe4000ff1e03f */
[----:B------:R-:W-:Y:S02]  /*00c0*/  UIADD3 UR4, UP1, UR4, 0x1f0, URZ ;  /* 0x000001f004047890 */ /* 0x000fe4000ff3e03f */
[----:B------:R-:W-:Y:S02]  /*00d0*/  UIADD3.X UR7, URZ, UR5, URZ, UP0, !UPT ;  /* 0x000000053f077290 */ /* 0x000fe400087fe43f */
[----:B------:R-:W-:-:S07]  /*00e0*/  UIADD3.X UR5, URZ, UR5, URZ, UP1, !UPT ;  /* 0x000000053f057290 */ /* 0x000fce0008ffe43f */
[----:B------:R0:W-:Y:S02]  /*00f0*/  UTMACCTL.PF [UR6] ;  /* 0x00000000060079b9 */ /* 0x0001e40008040000 */
[----:B------:R0:W-:Y:S02]  /*0100*/  UTMACCTL.PF [UR4] ;  /* 0x00000000040079b9 */ /* 0x0001e40008040000 */
[----:B0-----:R-:W-:Y:S01]  /*0110*/  NOP ;  /* 0x0000000000007918 */ /* 0x001fe20000000000 */
.L_x_1:
[----:B------:R-:W-:Y:S05]  /*0120*/  BSYNC B0 ;  /* 0x0000000000007941 */ /* 0x000fea0003800000 */
.L_x_0:
[----:B------:R-:W0:Y:S02]  /*0130*/  SHFL.IDX PT, R5, R0, RZ, 0x1f ;  /* 0x00001fff00057589 */ /* 0x000e2400000e0000 */
[----:B0-----:R-:W-:-:S13]  /*0140*/  ISETP.NE.AND P0, PT, R5, RZ, PT ;  /* 0x000000ff0500720c */ /* 0x001fda0003f05270 */
[----:B------:R-:W-:Y:S05]  /*0150*/  @P0 BRA `(.L_x_2) ;  /* 0x0000000000500947 */ /* 0x000fea0003800000 */
[----:B------:R-:W0:Y:S01]  /*0160*/  S2UR UR8, SR_CgaCtaId ;  /* 0x00000000000879c3 */ /* 0x000e220000008800 */
[----:B------:R-:W-:Y:S01]  /*0170*/  UMOV UR4, 0x400 ;  /* 0x0000040000047882 */ /* 0x000fe20000000000 */
[----:B------:R-:W-:Y:S01]  /*0180*/  UMOV UR5, 0x1 ;  /* 0x0000000100057882 */ /* 0x000fe20000000000 */
[----:B------:R-:W-:Y:S01]  /*0190*/  UMOV UR6, 0x4 ;  /* 0x0000000400067882 */ /* 0x000fe20000000000 */
[----:B------:R-:W-:Y:S01]  /*01a0*/  ELECT P0, URZ, PT ;  /* 0x00000000003f782f */ /* 0x000fe20003800000 */
[----:B------:R-:W-:-:S04]  /*01b0*/  UIADD3 UR6, -UR6, 0x100000, URZ ;  /* 0x0010000006067890 */ /* 0x000fc8000fffe13f */
[----:B------:R-:W-:Y:S02]  /*01c0*/  USHF.L.U32 UR7, UR6, 0xb, URZ ;  /* 0x0000000b06077899 */ /* 0x000fe4000800063f */
[----:B------:R-:W-:Y:S02]  /*01d0*/  USHF.L.U32 UR6, UR6, 0x1, URZ ;  /* 0x0000000106067899 */ /* 0x000fe4000800063f */
[----:B0-----:R-:W-:Y:S02]  /*01e0*/  ULEA UR8, UR8, UR4, 0x18 ;  /* 0x0000000408087291 */ /* 0x001fe4000f8ec03f */
[----:B------:R-:W-:-:S04]  /*01f0*/  UIADD3 UR4, -UR5, 0x100000, URZ ;  /* 0x0010000005047890 */ /* 0x000fc8000fffe13f */
[----:B------:R-:W-:Y:S02]  /*0200*/  USHF.L.U32 UR5, UR4, 0xb, URZ ;  /* 0x0000000b04057899 */ /* 0x000fe4000800063f */
[----:B------:R-:W-:Y:S01]  /*0210*/  USHF.L.U32 UR4, UR4, 0x1, URZ ;  /* 0x0000000104047899 */ /* 0x000fe2000800063f */
[----:B------:R-:W0:Y:S11]  /*0220*/  FENCE.VIEW.ASYNC.S ;  /* 0x00000000000073c6 */ /* 0x000e360000000000 */
[----:B0-----:R0:W1:Y:S01]  /*0230*/  SYNCS.EXCH.64 URZ, [UR8], UR4 ;  /* 0x00000004083f75b2 */ /* 0x0010620008000100 */
[----:B------:R0:W2:Y:S01]  /*0240*/  SYNCS.EXCH.64 URZ, [UR8+0x18], UR6 ;  /* 0x00001806083f75b2 */ /* 0x0000a20008000100 */
[----:B------:R0:W3:Y:S01]  /*0250*/  SYNCS.EXCH.64 URZ, [UR8+0x8], UR4 ;  /* 0x00000804083f75b2 */ /* 0x0000e20008000100 */
[----:B------:R0:W4:Y:S01]  /*0260*/  SYNCS.EXCH.64 URZ, [UR8+0x20], UR6 ;  /* 0x00002006083f75b2 */ /* 0x0001220008000100 */
[----:B------:R0:W0:Y:S01]  /*0270*/  SYNCS.EXCH.64 URZ, [UR8+0x10], UR4 ;  /* 0x00001004083f75b2 */ /* 0x0000220008000100 */
[----:B------:R0:W0:Y:S01]  /*0280*/  SYNCS.EXCH.64 URZ, [UR8+0x28], UR6 ;  /* 0x00002806083f75b2 */ /* 0x0000220008000100 */
[----:B------:R-:W-:Y:S01]  /*0290*/  NOP ;  /* 0x0000000000007918 */ /* 0x000fe20000000000 */
.L_x_2:
[----:B------:R-:W-:Y:S01]  /*02a0*/  SHF.R.S32.HI R7, RZ, 0x1f, R94 ;  /* 0x0000001fff077819 */ /* 0x000fe2000001145e */
[----:B------:R-:W5:Y:S01]  /*02b0*/  SHFL.IDX PT, R0, R0, RZ, 0x1f ;  /* 0x00001fff00007589 */ /* 0x000f6200000e0000 */
[----:B0-----:R-:W0:Y:S01]  /*02c0*/  S2UR UR8, SR_CTAID.X ;  /* 0x00000000000879c3 */ /* 0x001e220000002500 */
[----:B------:R-:W-:Y:S02]  /*02d0*/  ELECT P0, URZ, PT ;  /* 0x00000000003f782f */ /* 0x000fe40003800000 */
[----:B------:R-:W-:Y:S01]  /*02e0*/  LEA.HI R7, R7, R94, RZ, 0x7 ;  /* 0x0000005e07077211 */ /* 0x000fe200078f38ff */
[----:B------:R-:W1:Y:S01]  /*02f0*/  S2R R4, SR_CTAID.Y ;  /* 0x0000000000047919 */ /* 0x000e620000002600 */
[----:B------:R-:W-:Y:S01]  /*0300*/  ULDC UR4, c[0x0][0x154] ;  /* 0x0000550000047ab9 */ /* 0x000fe20000000800 */
[----:B------:R-:W-:Y:S01]  /*0310*/  NOP ;  /* 0x0000000000007918 */ /* 0x000fe20000000000 */
[----:B------:R-:W-:Y:S01]  /*0320*/  LOP3.LUT R7, R7, 0xffffff80, RZ, 0xc0, !PT ;  /* 0xffffff8007077812 */ /* 0x000fe200078ec0ff */
[----:B------:R-:W-:Y:S01]  /*0330*/  NOP ;  /* 0x0000000000007918 */ /* 0x000fe20000000000 */
[----:B------:R-:W2:Y:S03]  /*0340*/  LDC R14, c[0x0][0x140] ;  /* 0x00005000ff0e7b82 */ /* 0x000ea60000000800 */
[----:B------:R-:W-:-:S05]  /*0350*/  IMAD.IADD R7, R94, 0x1, -R7 ;  /* 0x000000015e077824 */ /* 0x000fca00078e0a07 */
[----:B------:R-:W-:Y:S01]  /*0360*/  SHF.R.S32.HI R8, RZ, 0x1f, R7 ;  /* 0x0000001fff087819 */ /* 0x000fe20000011407 */
[----:B------:R-:W3:Y:S01]  /*0370*/  LDC R12, c[0x0][0x144] ;  /* 0x00005100ff0c7b82 */ /* 0x000ee20000000800 */
[----:B------:R-:W-:Y:S02]  /*0380*/  LOP3.LUT P2, RZ, R7, 0x7, RZ, 0xc0, !PT ;  /* 0x0000000707ff7812 */ /* 0x000fe4000784c0ff */
[----:B------:R-:W-:Y:S02]  /*0390*/  LEA.HI R8, R8, R7, RZ, 0x3 ;  /* 0x0000000708087211 */ /* 0x000fe400078f18ff */
[----:B-----5:R-:W-:Y:S02]  /*03a0*/  ISETP.NE.OR P0, PT, R0, RZ, !P0 ;  /* 0x000000ff0000720c */ /* 0x020fe40004705670 */
[--C-:B------:R-:W-:Y:S02]  /*03b0*/  SHF.R.S32.HI R0, RZ, 0x3, R8.reuse ;  /* 0x00000003ff007819 */ /* 0x100fe40000011408 */
[----:B------:R-:W-:-:S02]  /*03c0*/  SHF.R.S32.HI R9, RZ, 0x1f, R8 ;  /* 0x0000001fff097819 */ /* 0x000fc40000011408 */
[----:B------:R-:W-:Y:S02]  /*03d0*/  SHF.R.S32.HI R8, RZ, 0x1f, R5 ;  /* 0x0000001fff087819 */ /* 0x000fe40000011405 */
[----:B------:R-:W-:Y:S02]  /*03e0*/  LEA.HI R9, R9, R0, RZ, 0x2 ;  /* 0x0000000009097211 */ /* 0x000fe400078f10ff */
[----:B------:R-:W-:Y:S02]  /*03f0*/  LEA.HI R8, R8, R5, RZ, 0x2 ;  /* 0x0000000508087211 */ /* 0x000fe400078f10ff */
[----:B-1----:R-:W-:Y:S01]  /*0400*/  I2FP.F32.U32 R11, R4 ;  /* 0x00000004000b7245 */ /* 0x002fe20000201000 */
[----:B------:R-:W-:Y:S01]  /*0410*/  VOTEU.ALL UP0, P0 ;  /* 0x00000000003f7886 */ /* 0x000fe20000000000 */
[----:B------:R-:W-:Y:S01]  /*0420*/  LOP3.LUT R10, R8, 0x3ffffffc, RZ, 0xc0, !PT ;  /* 0x3ffffffc080a7812 */ /* 0x000fe200078ec0ff */
[----:B------:R-:W-:Y:S01]  /*0430*/  VOTEU.ALL UP1, P0 ;  /* 0x00000000003f7886 */ /* 0x000fe20000020000 */
[----:B------:R-:W-:Y:S01]  /*0440*/  LOP3.LUT R9, R9, 0xfffffffc, RZ, 0xc0, !PT ;  /* 0xfffffffc09097812 */ /* 0x000fe200078ec0ff */
[----:B------:R-:W-:Y:S01]  /*0450*/  FMUL R13, R11, UR4 ;  /* 0x000000040b0d7c20 */ /* 0x000fe20008400000 */
[----:B------:R-:W1:Y:S01]  /*0460*/  @!UP0 S2UR UR7, SR_CgaCtaId ;  /* 0x00000000000789c3 */ /* 0x000e620000008800 */
[----:B------:R-:W-:Y:S01]  /*0470*/  IMAD.IADD R11, R5, 0x1, -R10 ;  /* 0x00000001050b7824 */ /* 0x000fe200078e0a0a */
[----:B0-----:R-:W-:Y:S01]  /*0480*/  I2FP.F32.U32 R10, UR8 ;  /* 0x00000008000a7c45 */ /* 0x001fe20008201000 */
[----:B------:R-:W-:Y:S01]  /*0490*/  IMAD.IADD R8, R0, 0x1, -R9 ;  /* 0x0000000100087824 */ /* 0x000fe200078e0a09 */
[----:B------:R-:W-:Y:S01]  /*04a0*/  ULDC UR4, c[0x0][0x150] ;  /* 0x0000540000047ab9 */ /* 0x000fe20000000800 */
[----:B------:R-:W0:Y:S01]  /*04b0*/  F2I.U32.TRUNC.NTZ R13, R13 ;  /* 0x0000000d000d7305 */ /* 0x000e22000020f000 */
[----:B------:R-:W-:Y:S01]  /*04c0*/  SHF.R.S32.HI R0, RZ, 0x1f, R3 ;  /* 0x0000001fff007819 */ /* 0x000fe20000011403 */
[----:B------:R-:W-:Y:S01]  /*04d0*/  FMUL R10, R10, UR4 ;  /* 0x000000040a0a7c20 */ /* 0x000fe20008400000 */
[----:B------:R-:W5:Y:S01]  /*04e0*/  LDC R9, c[0x0][0x148] ;  /* 0x00005200ff097b82 */ /* 0x000f620000000800 */
[----:B------:R-:W-:Y:S01]  /*04f0*/  IMAD R8, R11, 0x4, R8 ;  /* 0x000000040b087824 */ /* 0x000fe200078e0208 */
[----:B------:R-:W-:Y:S01]  /*0500*/  LEA.HI R0, R0, R3, RZ, 0x2 ;  /* 0x0000000300007211 */ /* 0x000fe200078f10ff */
[----:B------:R-:W-:Y:S01]  /*0510*/  UMOV UR4, 0x20 ;  /* 0x0000002000047882 */ /* 0x000fe20000000000 */
[----:B------:R-:W-:Y:S01]  /*0520*/  @!UP0 UMOV UR6, 0x400 ;  /* 0x0000040000068882 */ /* 0x000fe20000000000 */
[----:B------:R-:W4:Y:S01]  /*0530*/  F2I.U32.TRUNC.NTZ R10, R10 ;  /* 0x0000000a000a7305 */ /* 0x000f22000020f000 */
[----:B------:R-:W-:Y:S01]  /*0540*/  LOP3.LUT R0, R0, 0xfffffffc, RZ, 0xc0, !PT ;  /* 0xfffffffc00007812 */ /* 0x000fe200078ec0ff */
[----:B------:R-:W-:Y:S01]  /*0550*/  IMAD.SHL.U32 R19, R8, 0x4, RZ ;  /* 0x0000000408137824 */ /* 0x000fe200078e00ff */
[----:B------:R-:W-:-:S04]  /*0560*/  @!UP0 UIADD3 UR4, -UR4, 0x100000, URZ ;  /* 0x0010000004048890 */ /* 0x000fc8000fffe13f */
[----:B------:R-:W-:Y:S02]  /*0570*/  @!UP0 USHF.L.U32 UR5, UR4, 0xb, URZ ;  /* 0x0000000b04058899 */ /* 0x000fe4000800063f */
[----:B------:R-:W-:Y:S01]  /*0580*/  @!UP0 USHF.L.U32 UR4, UR4, 0x1, URZ ;  /* 0x0000000104048899 */ /* 0x000fe2000800063f */
[----:B--2---:R-:W-:Y:S01]  /*0590*/  ISETP.EQ.U32.AND P3, PT, R14, 0x1, PT ;  /* 0x000000010e00780c */ /* 0x004fe20003f62070 */
[----:B------:R-:W-:Y:S01]  /*05a0*/  IMAD.IADD R3, R3, 0x1, -R0 ;  /* 0x0000000103037824 */ /* 0x000fe200078e0a00 */
[----:B------:R-:W-:Y:S01]  /*05b0*/  LOP3.LUT R19, R8, 0xc, R19, 0x78, !PT ;  /* 0x0000000c08137812 */ /* 0x000fe200078e7813 */
[----:B0-----:R-:W-:Y:S02]  /*05c0*/  IMAD.MOV R20, RZ, RZ, -R13 ;  /* 0x000000ffff147224 */ /* 0x001fe400078e0a0d */
[----:B------:R-:W-:Y:S01]  /*05d0*/  VIADD R8, R2, 0xffffffff ;  /* 0xffffffff02087836 */ /* 0x000fe20000000000 */
[----:B-1----:R-:W-:Y:S01]  /*05e0*/  @!UP0 ULEA UR6, UR7, UR6, 0x18 ;  /* 0x0000000607068291 */ /* 0x002fe2000f8ec03f */
[----:B------:R-:W-:Y:S01]  /*05f0*/  ISETP.NE.AND P1, PT, R3, 0x3, PT ;  /* 0x000000030300780c */ /* 0x000fe20003f25270 */
[----:B------:R-:W-:Y:S01]  /*0600*/  VOTEU.ALL UP0, P0 ;  /* 0x00000000003f7886 */ /* 0x000fe20000000000 */
[----:B------:R-:W-:Y:S01]  /*0610*/  ISETP.LT.U32.AND P0, PT, R19, 0x2, !P2 ;  /* 0x000000021300780c */ /* 0x000fe20005701070 */
[----:B----4-:R-:W-:Y:S01]  /*0620*/  IMAD.MOV R7, RZ, RZ, -R10 ;  /* 0x000000ffff077224 */ /* 0x010fe200078e0a0a */
[----:B------:R-:W-:-:S02]  /*0630*/  ISETP.EQ.OR P1, PT, R3, RZ, !P1 ;  /* 0x000000ff0300720c */ /* 0x000fc40004f22670 */
[----:B------:R-:W-:Y:S01]  /*0640*/  ISETP.GE.U32.AND P5, PT, R8, 0x2, PT ;  /* 0x000000020800780c */ /* 0x000fe20003fa6070 */
[----:B-----5:R-:W-:Y:S01]  /*0650*/  IMAD R0, R9, R20, R4 ;  /* 0x0000001409007224 */ /* 0x020fe200078e0204 */
[----:B------:R-:W-:Y:S01]  /*0660*/  ISETP.EQ.AND P1, PT, R2, RZ, P1 ;  /* 0x000000ff0200720c */ /* 0x000fe20000f22270 */
[----:B---3--:R-:W-:Y:S01]  /*0670*/  IMAD R7, R12, R7, UR8 ;  /* 0x000000080c077e24 */ /* 0x008fe2000f8e0207 */
[----:B------:R-:W-:Y:S01]  /*0680*/  ISETP.NE.AND P2, PT, R2, RZ, PT ;  /* 0x000000ff0200720c */ /* 0x000fe20003f45270 */
[----:B------:R-:W0:Y:S02]  /*0690*/  FENCE.VIEW.ASYNC.S ;  /* 0x00000000000073c6 */ /* 0x000e240000000000 */
[----:B0-----:R0:W1:Y:S01]  /*06a0*/  @!UP0 SYNCS.EXCH.64 URZ, [UR6+0x40], UR4 ;  /* 0x00004004063f85b2 */ /* 0x0010620008000100 */
[----:B------:R-:W-:Y:S02]  /*06b0*/  ISETP.NE.AND P4, PT, R0, R19, PT ;  /* 0x000000130000720c */ /* 0x000fe40003f85270 */
[----:B------:R-:W-:-:S02]  /*06c0*/  SEL R18, RZ, 0x1, !P1 ;  /* 0x00000001ff127807 */ /* 0x000fc40004800000 */
[----:B------:R-:W-:Y:S02]  /*06d0*/  ISETP.EQ.OR P4, PT, R7, RZ, !P4 ;  /* 0x000000ff0700720c */ /* 0x000fe40006782670 */
[----:B------:R-:W-:Y:S02]  /*06e0*/  LOP3.LUT R0, R94, 0x7f, RZ, 0xc0, !PT ;  /* 0x0000007f5e007812 */ /* 0x000fe400078ec0ff */
[----:B------:R-:W-:Y:S02]  /*06f0*/  PLOP3.LUT P0, PT, P0, P4, PT, 0x80, 0x0 ;  /* 0x000000000000781c */ /* 0x000fe40000709070 */
[----:B------:R-:W-:Y:S02]  /*0700*/  SEL R18, R18, 0x2, P5 ;  /* 0x0000000212127807 */ /* 0x000fe40002800000 */
[----:B------:R-:W-:Y:S01]  /*0710*/  P2R R102, PR, RZ, 0x1 ;  /* 0x00000001ff667803 */ /* 0x000fe20000000000 */
[----:B------:R0:W2:Y:S01]  /*0720*/  @!UP1 SYNCS.EXCH.64 URZ, [UR6+0x48], UR4 ;  /* 0x00004804063f95b2 */ /* 0x0000a20008000100 */
[----:B------:R-:W-:Y:S01]  /*0730*/  NOP ;  /* 0x0000000000007918 */ /* 0x000fe20000000000 */
[----:B------:R-:W-:Y:S06]  /*0740*/  @!P3 BRA `(.L_x_3) ;  /* 0x000000000008b947 */ /* 0x000fec0003800000 */
[----:B-12---:R-:W-:Y:S01]  /*0750*/  UCGABAR_ARV ;  /* 0x00000000000079c7 */ /* 0x006fe20008000000 */
[----:B------:R-:W-:Y:S05]  /*0760*/  BRA `(.L_x_4) ;  /* 0x0000000000047947 */ /* 0x000fea0003800000 */
.L_x_3:
[----:B-12---:R-:W-:Y:S01]  /*0770*/  NOP ;  /* 0x0000000000007918 */ /* 0x006fe20000000000 */
.L_x_4:
[----:B------:R-:W1:Y:S01]  /*0780*/  LDC R2, c[0x0][0x65c] ;  /* 0x00019700ff027b82 */ /* 0x000e620000000800 */
[----:B------:R-:W-:Y:S02]  /*0790*/  IMAD.U32 R10, RZ, RZ, UR8 ;  /* 0x00000008ff0a7e24 */ /* 0x000fe4000f8e00ff */
[----:B------:R-:W-:Y:S01]  /*07a0*/  IMAD.MOV.U32 R11, RZ, RZ, RZ ;  /* 0x000000ffff0b7224 */ /* 0x000fe200078e00ff */
[----:B-1----:R-:W-:-:S04]  /*07b0*/  ISETP.NE.AND P1, PT, R2, 0x1, PT ;  /* 0x000000010200780c */ /* 0x002fc80003f25270 */
[----:B------:R-:W-:-:S09]  /*07c0*/  P2R R5, PR, RZ, 0x2 ;  /* 0x00000002ff057803 */ /* 0x000fd20000000000 */
[----:B------:R-:W1:Y:S01]  /*07d0*/  @P1 LDC R17, c[0x0][0x10] ;  /* 0x00000400ff111b82 */ /* 0x000e620000000800 */
[----:B------:R-:W-:Y:S02]  /*07e0*/  @P1 IMAD.MOV.U32 R5, RZ, RZ, RZ ;  /* 0x000000ffff051224 */ /* 0x000fe400078e00ff */
[----:B------:R-:W-:-:S05]  /*07f0*/  @P1 IMAD.MOV.U32 R15, RZ, RZ, RZ ;  /* 0x000000ffff0f1224 */ /* 0x000fca00078e00ff */
[----:B------:R-:W2:Y:S01]  /*0800*/  @!P1 LDC R13, c[0x0][0xc] ;  /* 0x00000300ff0d9b82 */ /* 0x000ea20000000800 */
[----:B0-----:R-:W-:Y:S01]  /*0810*/  ULDC UR4, c[0x0][0xc] ;  /* 0x0000030000047ab9 */ /* 0x001fe20000000800 */
[----:B------:R-:W-:Y:S01]  /*0820*/  ULDC UR5, c[0x0][0x10] ;  /* 0x0000040000057ab9 */ /* 0x000fe20000000800 */
[----:B------:R-:W-:Y:S01]  /*0830*/  ULDC UR6, c[0x0][0x14] ;  /* 0x0000050000067ab9 */ /* 0x000fe20000000800 */
[----:B------:R-:W-:-:S04]  /*0840*/  UIMAD.WIDE.U32 UR4, UR4, UR5, URZ ;  /* 0x00000005040472a5 */ /* 0x000fc8000f8e003f */
[----:B------:R-:W-:Y:S02]  /*0850*/  UIMAD.WIDE.U32 UR38, UR4, UR6, URZ ;  /* 0x00000006042672a5 */ /* 0x000fe4000f8e003f */
[----:B------:R-:W-:-:S04]  /*0860*/  UIMAD UR41, UR5, UR6, URZ ;  /* 0x00000006052972a4 */ /* 0x000fc8000f8e023f */
[----:B------:R-:W-:Y:S01]  /*0870*/  UIADD3 UR41, UR39, UR41, URZ ;  /* 0x0000002927297290 */ /* 0x000fe2000fffe03f */
[----:B-1----:R-:W-:-:S04]  /*0880*/  @P1 IMAD.WIDE.U32 R16, R17, UR8, R4 ;  /* 0x0000000811101c25 */ /* 0x002fc8000f8e0004 */
[----:B------:R-:W-:Y:S02]  /*0890*/  @P1 IMAD.IADD R17, R17, 0x1, R15 ;  /* 0x0000000111111824 */ /* 0x000fe400078e020f */
[----:B--2---:R-:W-:-:S04]  /*08a0*/  @!P1 IMAD.WIDE.U32 R10, R4, R13, R10 ;  /* 0x0000000d040a9225 */ /* 0x004fc800078e000a */
[----:B------:R-:W-:Y:S02]  /*08b0*/  @!P1 IMAD.MOV.U32 R16, RZ, RZ, R10 ;  /* 0x000000ffff109224 */ /* 0x000fe400078e000a */
[----:B------:R-:W-:Y:S01]  /*08c0*/  @!P1 IMAD.MOV.U32 R17, RZ, RZ, R11 ;  /* 0x000000ffff119224 */ /* 0x000fe200078e000b */
[----:B------:R-:W-:Y:S06]  /*08d0*/  @!P3 BRA `(.L_x_5) ;  /* 0x00000000000cb947 */ /* 0x000fec0003800000 */
[----:B------:R-:W-:Y:S01]  /*08e0*/  UCGABAR_WAIT ;  /* 0x0000000000007dc7 */ /* 0x000fe20008000000 */
[----:B------:R-:W-:Y:S01]  /*08f0*/  CCTL.IVALL ;  /* 0x00000000ff00798f */ /* 0x000fe20002000000 */
[----:B------:R-:W-:Y:S05]  /*0900*/  BRA `(.L_x_6) ;  /* 0x0000000000047947 */ /* 0x000fea0003800000 */
.L_x_5:
[----:B------:R-:W-:Y:S06]  /*0910*/  BAR.SYNC.DEFER_BLOCKING 0x0 ;  /* 0x0000000000007b1d */ /* 0x000fec0000010000 */
.L_x_6:
[----:B------:R-:W-:Y:S05]  /*0920*/  @!P2 BRA `(.L_x_7) ;  /* 0x000000600064a947 */ /* 0x000fea0003800000 */
[----:B------:R-:W-:-:S13]  /*0930*/  ISETP.GT.U32.AND P0, PT, R8, 0x1, PT ;  /* 0x000000010800780c */ /* 0x000fda0003f04070 */
[----:B------:R-:W-:Y:S05]  /*0940*/  @P0 EXIT ;  /* 0x000000000000094d */ /* 0x000fea0003800000 */
[----:B------:R-:W-:Y:S01]  /*0950*/  ULDC.64 UR4, c[0x0][0x650] ;  /* 0x0001940000047ab9 */ /* 0x000fe20000000a00 */
[----:B------:R-:W-:Y:S01]  /*0960*/  PRMT R3, RZ, 0x7610, R3 ;  /* 0x00007610ff037816 */ /* 0x000fe20000000003 */
[----:B------:R-:W-:Y:S01]  /*0970*/  IMAD.MOV.U32 R101, RZ, RZ, -0x1 ;  /* 0xffffffffff657424 */ /* 0x000fe200078e00ff */
[----:B------:R-:W-:Y:S01]  /*0980*/  ISETP.GE.U32.AND P0, PT, R16, UR4, PT ;  /* 0x0000000410007c0c */ /* 0x000fe2000bf06070 */
[----:B------:R-:W-:Y:S02]  /*0990*/  IMAD.MOV.U32 R100, RZ, RZ, -0x1 ;  /* 0xffffffffff647424 */ /* 0x000fe400078e00ff */
[----:B------:R-:W-:Y:S01]  /*09a0*/  IMAD.MOV.U32 R99, RZ, RZ, -0x1 ;  /* 0xffffffffff637424 */ /* 0x000fe200078e00ff */
[----:B------:R-:W-:-:S13]  /*09b0*/  ISETP.GE.U32.AND.EX P0, PT, R17, UR5, PT, P0 ;  /* 0x0000000511007c0c */ /* 0x000fda000bf06100 */
[----:B------:R-:W-:Y:S05]  /*09c0*/  @P0 BRA `(.L_x_8) ;  /* 0x0000000400280947 */ /* 0x000fea0003800000 */
[----:B------:R-:W0:Y:S01]  /*09d0*/  LDC.64 R22, c[0x0][0x628] ;  /* 0x00018a00ff167b82 */ /* 0x000e220000000a00 */
[----:B------:R-:W-:Y:S02]  /*09e0*/  IMAD.MOV.U32 R10, RZ, RZ, R16 ;  /* 0x000000ffff0a7224 */ /* 0x000fe400078e0010 */
[----:B------:R-:W-:-:S05]  /*09f0*/  IMAD.MOV.U32 R11, RZ, RZ, R17 ;  /* 0x000000ffff0b7224 */ /* 0x000fca00078e0011 */
[----:B------:R-:W1:Y:S08]  /*0a00*/  LDC R8, c[0x0][0x630] ;  /* 0x00018c00ff087b82 */ /* 0x000e700000000800 */
[----:B------:R-:W2:Y:S01]  /*0a10*/  LDC.64 R24, c[0x0][0x620] ;  /* 0x00018800ff187b82 */ /* 0x000ea20000000a00 */
[----:B0-----:R-:W-:-:S04]  /*0a20*/  ISETP.NE.U32.AND P0, PT, R22, RZ, PT ;  /* 0x000000ff1600720c */ /* 0x001fc80003f05070 */
[----:B------:R-:W-:-:S13]  /*0a30*/  ISETP.NE.AND.EX P0, PT, R23, RZ, PT, P0 ;  /* 0x000000ff1700720c */ /* 0x000fda0003f05300 */
[----:B-12---:R-:W-:Y:S05]  /*0a40*/  @!P0 BRA `(.L_x_9) ;  /* 0x0000000000288947 */ /* 0x006fea0003800000 */
[----:B------:R-:W0:Y:S02]  /*0a50*/  LDC R3, c[0x0][0x634] ;  /* 0x00018d00ff037b82 */ /* 0x000e240000000800 */
[----:B0-----:R-:W-:-:S05]  /*0a60*/  IADD3 R3, P0, R16, R3, RZ ;  /* 0x0000000310037210 */ /* 0x001fca0007f1e0ff */
[----:B------:R-:W-:-:S04]  /*0a70*/  IMAD.X R21, RZ, RZ, R17, P0 ;  /* 0x000000ffff157224 */ /* 0x000fc800000e0611 */
[----:B------:R-:W-:-:S04]  /*0a80*/  IMAD.WIDE.U32 R10, R21, R22, RZ ;  /* 0x00000016150a7225 */ /* 0x000fc800078e00ff */
[----:B------:R-:W-:-:S04]  /*0a90*/  IMAD.WIDE.U32 R12, P0, R3, R23, R10 ;  /* 0x00000017030c7225 */ /* 0x000fc8000780000a */
[----:B------:R-:W-:-:S04]  /*0aa0*/  IMAD.WIDE.U32 R10, R3, R22, RZ ;  /* 0x00000016030a7225 */ /* 0x000fc800078e00ff */
[----:B------:R-:W-:Y:S01]  /*0ab0*/  IMAD.X R15, RZ, RZ, RZ, P0 ;  /* 0x000000ffff0f7224 */ /* 0x000fe200000e06ff */
[----:B------:R-:W-:Y:S01]  /*0ac0*/  IADD3 RZ, P0, R11, R12, RZ ;  /* 0x0000000c0bff7210 */ /* 0x000fe20007f1e0ff */
[----:B------:R-:W-:-:S04]  /*0ad0*/  IMAD.MOV.U32 R14, RZ, RZ, R13 ;  /* 0x000000ffff0e7224 */ /* 0x000fc800078e000d */
[----:B------:R-:W-:-:S08]  /*0ae0*/  IMAD.WIDE.U32.X R10, R21, R23, R14, P0 ;  /* 0x00000017150a7225 */ /* 0x000fd000000e040e */
.L_x_9:
[----:B------:R-:W0:Y:S01]  /*0af0*/  LDC.64 R28, c[0x0][0x640] ;  /* 0x00019000ff1c7b82 */ /* 0x000e220000000a00 */
[-CC-:B------:R-:W-:Y:S01]  /*0b00*/  SHF.R.U64 R99, R10, R8.reuse, R11.reuse ;  /* 0x000000080a637219 */ /* 0x180fe2000000120b */
[----:B------:R-:W-:Y:S01]  /*0b10*/  IMAD.MOV.U32 R23, RZ, RZ, 0x1 ;  /* 0x00000001ff177424 */ /* 0x000fe200078e00ff */
[----:B------:R-:W-:Y:S02]  /*0b20*/  SHF.R.U32.HI R3, RZ, R8, R11 ;  /* 0x00000008ff037219 */ /* 0x000fe4000001160b */
[----:B------:R-:W-:-:S03]  /*0b30*/  IADD3 R5, P0, RZ, -R99, RZ ;  /* 0x80000063ff057210 */ /* 0x000fc60007f1e0ff */
[----:B------:R-:W1:Y:S02]  /*0b40*/  LDC R12, c[0x0][0x618] ;  /* 0x00018600ff0c7b82 */ /* 0x000e640000000800 */
[----:B------:R-:W-:Y:S02]  /*0b50*/  IMAD.X R3, RZ, RZ, ~R3, P0 ;  /* 0x000000ffff037224 */ /* 0x000fe400000e0e03 */
[----:B------:R-:W-:-:S04]  /*0b60*/  IMAD.WIDE.U32 R10, R5, R24, R16 ;  /* 0x00000018050a7225 */ /* 0x000fc800078e0010 */
[----:B------:R-:W2:Y:S01]  /*0b70*/  LDC R22, c[0x0][0x608] ;  /* 0x00018200ff167b82 */ /* 0x000ea20000000800 */
[----:B------:R-:W-:Y:S02]  /*0b80*/  IMAD R8, R3, R24, RZ ;  /* 0x0000001803087224 */ /* 0x000fe400078e02ff */
[----:B------:R-:W-:Y:S02]  /*0b90*/  IMAD.MOV.U32 R3, RZ, RZ, -0x1 ;  /* 0xffffffffff037424 */ /* 0x000fe400078e00ff */
[----:B------:R-:W-:-:S03]  /*0ba0*/  IMAD R5, R5, R25, R8 ;  /* 0x0000001905057224 */ /* 0x000fc600078e0208 */
[----:B------:R-:W3:Y:S01]  /*0bb0*/  LDC R26, c[0x0][0x658] ;  /* 0x00019600ff1a7b82 */ /* 0x000ee20000000800 */
[----:B------:R-:W-:Y:S01]  /*0bc0*/  IMAD.IADD R5, R11, 0x1, R5 ;  /* 0x000000010b057824 */ /* 0x000fe200078e0205 */
[----:B0-----:R-:W-:-:S04]  /*0bd0*/  ISETP.NE.U32.AND P0, PT, R28, RZ, PT ;  /* 0x000000ff1c00720c */ /* 0x001fc80003f05070 */
[----:B------:R-:W-:Y:S02]  /*0be0*/  ISETP.NE.AND.EX P0, PT, R29, RZ, PT, P0 ;  /* 0x000000ff1d00720c */ /* 0x000fe40003f05300 */
[----:B------:R-:W0:Y:S01]  /*0bf0*/  LDC R24, c[0x0][0x600] ;  /* 0x00018000ff187b82 */ /* 0x000e220000000800 */
[-CC-:B-1----:R-:W-:Y:S02]  /*0c00*/  SHF.R.U64 R14, R10, R12.reuse, R5.reuse ;  /* 0x0000000c0a0e7219 */ /* 0x182fe40000001205 */
[----:B------:R-:W-:-:S05]  /*0c10*/  SHF.R.U32.HI R5, RZ, R12, R5 ;  /* 0x0000000cff057219 */ /* 0x000fca0000011605 */
[----:B------:R-:W1:Y:S01]  /*0c20*/  LDC R15, c[0x0][0x648] ;  /* 0x00019200ff0f7b82 */ /* 0x000e620000000800 */
[-CC-:B--2---:R-:W-:Y:S02]  /*0c30*/  SHF.R.U64 R27, R14, R22.reuse, R5.reuse ;  /* 0x000000160e1b7219 */ /* 0x184fe40000001205 */
[----:B------:R-:W-:Y:S01]  /*0c40*/  SHF.R.U32.HI R5, RZ, R22, R5 ;  /* 0x00000016ff057219 */ /* 0x000fe20000011605 */
[----:B------:R-:W-:-:S04]  /*0c50*/  IMAD R22, R9, R20, R4 ;  /* 0x0000001409167224 */ /* 0x000fc800078e0204 */
[----:B------:R-:W2:Y:S01]  /*0c60*/  LDC R21, c[0x0][0x638] ;  /* 0x00018e00ff157b82 */ /* 0x000ea20000000800 */
[-CC-:B---3--:R-:W-:Y:S02]  /*0c70*/  SHF.R.U64 R20, R27, R26.reuse, R5.reuse ;  /* 0x0000001a1b147219 */ /* 0x188fe40000001205 */
[-C--:B------:R-:W-:Y:S02]  /*0c80*/  SHF.L.U32 R3, R3, R26.reuse, RZ ;  /* 0x0000001a03037219 */ /* 0x080fe400000006ff */
[----:B------:R-:W-:Y:S01]  /*0c90*/  SHF.R.U32.HI R5, RZ, R26, R5 ;  /* 0x0000001aff057219 */ /* 0x000fe20000011605 */
[----:B------:R-:W-:Y:S01]  /*0ca0*/  IMAD.MOV.U32 R4, RZ, RZ, R20 ;  /* 0x000000ffff047224 */ /* 0x000fe200078e0014 */
[----:B------:R-:W-:Y:S01]  /*0cb0*/  LOP3.LUT R12, RZ, R3, RZ, 0x33, !PT ;  /* 0x00000003ff0c7212 */ /* 0x000fe200078e33ff */
[----:B------:R-:W3:Y:S01]  /*0cc0*/  LDC R25, c[0x0][0x610] ;  /* 0x00018400ff197b82 */ /* 0x000ee20000000800 */
[----:B------:R-:W-:Y:S05]  /*0cd0*/  @!P0 BRA `(.L_x_10) ;  /* 0x0000000000288947 */ /* 0x000fea0003800000 */
[----:B------:R-:W4:Y:S02]  /*0ce0*/  LDC R3, c[0x0][0x64c] ;  /* 0x00019300ff037b82 */ /* 0x000f240000000800 */
[----:B----4-:R-:W-:-:S05]  /*0cf0*/  IADD3 R3, P0, R20, R3, RZ ;  /* 0x0000000314037210 */ /* 0x010fca0007f1e0ff */
        /* <DEDUP_REMOVED lines=8> */
.L_x_10:
[----:B-1----:R-:W-:Y:S01]  /*0d80*/  SHF.R.U64 R4, R4, R15, R5 ;  /* 0x0000000f04047219 */ /* 0x002fe20000001205 */
[----:B0-----:R-:W-:Y:S01]  /*0d90*/  VIADD R5, R24, 0xffffffff ;  /* 0xffffffff18057836 */ /* 0x001fe20000000000 */
[----:B------:R-:W-:Y:S02]  /*0da0*/  SHF.L.U32 R3, R23, R26, RZ ;  /* 0x0000001a17037219 */ /* 0x000fe400000006ff */
[----:B------:R-:W-:Y:S01]  /*0db0*/  LOP3.LUT R12, R27, R12, RZ, 0xc0, !PT ;  /* 0x0000000c1b0c7212 */ /* 0x000fe200078ec0ff */
[----:B------:R-:W-:Y:S01]  /*0dc0*/  IMAD.MOV R8, RZ, RZ, -R4 ;  /* 0x000000ffff087224 */ /* 0x000fe200078e0a04 */
[----:B------:R-:W-:-:S03]  /*0dd0*/  SEL R7, R7, R22, !P1 ;  /* 0x0000001607077207 */ /* 0x000fc60004800000 */
[----:B------:R-:W-:Y:S01]  /*0de0*/  IMAD R12, R3, R4, R12 ;  /* 0x00000004030c7224 */ /* 0x000fe200078e020c */
[----:B------:R-:W-:Y:S01]  /*0df0*/  LOP3.LUT R4, R14, R5, RZ, 0xc0, !PT ;  /* 0x000000050e047212 */ /* 0x000fe200078ec0ff */
[----:B--2---:R-:W-:Y:S02]  /*0e00*/  IMAD R3, R8, R21, R20 ;  /* 0x0000001508037224 */ /* 0x004fe400078e0214 */
[----:B---3--:R-:W-:Y:S02]  /*0e10*/  IMAD R7, R12, R25, R7 ;  /* 0x000000190c077224 */ /* 0x008fe400078e0207 */
[----:B------:R-:W-:Y:S02]  /*0e20*/  IMAD.MOV.U32 R5, RZ, RZ, 0x1 ;  /* 0x00000001ff057424 */ /* 0x000fe400078e00ff */
[----:B------:R-:W-:-:S03]  /*0e30*/  IMAD R4, R3, R24, R4 ;  /* 0x0000001803047224 */ /* 0x000fc600078e0204 */
[----:B------:R-:W-:Y:S02]  /*0e40*/  PRMT R3, R5, 0x7610, R3 ;  /* 0x0000761005037816 */ /* 0x000fe40000000003 */
[----:B------:R-:W-:Y:S02]  /*0e50*/  SEL R100, R4, R7, !P1 ;  /* 0x0000000704647207 */ /* 0x000fe40004800000 */
[----:B------:R-:W-:-:S07]  /*0e60*/  SEL R101, R7, R4, !P1 ;  /* 0x0000000407657207 */ /* 0x000fce0004800000 */
.L_x_8:
[----:B------:R-:W-:-:S08]  /*0e70*/  NOP ;  /* 0x0000000000007918 */ /* 0x000fd00000000000 */
[----:B------:R-:W0:Y:S02]  /*0e80*/  USETMAXREG.TRY_ALLOC.CTAPOOL UP0, 0xe8 ;  /* 0x000000e8000079c8 */ /* 0x000e240008000600 */
[----:B0-----:R-:W-:-:S13]  /*0e90*/  PLOP3.LUT P0, PT, PT, PT, UP0, 0x80, 0x0 ;  /* 0x000000000000781c */ /* 0x001fda0003f0f008 */
[----:B------:R-:W-:Y:S05]  /*0ea0*/  @!P0 BRA `(.L_x_8) ;  /* 0xfffffffc00f08947 */ /* 0x000fea000383ffff */
[----:B------:R-:W-:Y:S01]  /*0eb0*/  ULDC.64 UR4, c[0x0][0x598] ;  /* 0x0001660000047ab9 */ /* 0x000fe20000000a00 */
[----:B------:R-:W-:Y:S01]  /*0ec0*/  ULDC.64 UR36, c[0x0][0x208] ;  /* 0x0000820000247ab9 */ /* 0x000fe20000000a00 */
[----:B------:R-:W-:-:S04]  /*0ed0*/  ISETP.NE.U32.AND P0, PT, RZ, UR4, PT ;  /* 0x00000004ff007c0c */ /* 0x000fc8000bf05070 */
[----:B------:R-:W-:-:S13]  /*0ee0*/  ISETP.NE.AND.EX P0, PT, RZ, UR5, PT, P0 ;  /* 0x00000005ff007c0c */ /* 0x000fda000bf05300 */
[----:B------:R-:W-:Y:S05]  /*0ef0*/  @!P0 BRA `(.L_x_11) ;  /* 0x00000000001c8947 */ /* 0x000fea0003800000 */
[----:B------:R-:W0:Y:S02]  /*0f00*/  LDC.64 R4, c[0x0][0x598] ;  /* 0x00016600ff047b82 */ /* 0x000e240000000a00 */
[----:B0-----:R-:W2:Y:S02]  /*0f10*/  LDG.E.64 R4, desc[UR36][R4.64] ;  /* 0x0000002404047981 */ /* 0x001ea4000c1e1b00 */
[----:B--2---:R-:W-:-:S04]  /*0f20*/  ISETP.NE.U32.AND P0, PT, R4, RZ, PT ;  /* 0x000000ff0400720c */ /* 0x004fc80003f05070 */
[----:B------:R-:W-:-:S13]  /*0f30*/  ISETP.NE.AND.EX P0, PT, R5, RZ, PT, P0 ;  /* 0x000000ff0500720c */ /* 0x000fda0003f05300 */
[----:B------:R-:W-:Y:S05]  /*0f40*/  @!P0 BRA `(.L_x_11) ;  /* 0x0000000000088947 */ /* 0x000fea0003800000 */
[----:B------:R0:W5:Y:S01]  /*0f50*/  LD.E R88, desc[UR36][R4.64] ;  /* 0x0000002404587980 */ /* 0x000162000c101900 */
[----:B------:R-:W-:Y:S05]  /*0f60*/  BRA `(.L_x_12) ;  /* 0x0000000000247947 */ /* 0x000fea0003800000 */
.L_x_11:
[----:B------:R-:W-:Y:S02]  /*0f70*/  ULDC.64 UR4, c[0x0][0x588] ;  /* 0x0001620000047ab9 */ /* 0x000fe40000000a00 */
[----:B------:R-:W-:-:S04]  /*0f80*/  ISETP.NE.U32.AND P0, PT, RZ, UR4, PT ;  /* 0x00000004ff007c0c */ /* 0x000fc8000bf05070 */
[----:B------:R-:W-:-:S13]  /*0f90*/  ISETP.NE.AND.EX P0, PT, RZ, UR5, PT, P0 ;  /* 0x00000005ff007c0c */ /* 0x000fda000bf05300 */
[----:B------:R-:W-:Y:S05]  /*0fa0*/  @!P0 BRA `(.L_x_13) ;  /* 0x00000000000c8947 */ /* 0x000fea0003800000 */
[----:B------:R-:W0:Y:S02]  /*0fb0*/  LDC.64 R88, c[0x0][0x588] ;  /* 0x00016200ff587b82 */ /* 0x000e240000000a00 */
[----:B0-----:R1:W5:Y:S01]  /*0fc0*/  LDG.E R88, desc[UR36][R88.64] ;  /* 0x0000002458587981 */ /* 0x001362000c1e1900 */
[----:B------:R-:W-:Y:S05]  /*0fd0*/  BRA `(.L_x_12) ;  /* 0x0000000000087947 */ /* 0x000fea0003800000 */
.L_x_13:
[----:B------:R-:W-:Y:S02]  /*0fe0*/  ULDC UR4, c[0x0][0x580] ;  /* 0x0001600000047ab9 */ /* 0x000fe40000000800 */
[----:B------:R-:W-:-:S07]  /*0ff0*/  IMAD.U32 R88, RZ, RZ, UR4 ;  /* 0x00000004ff587e24 */ /* 0x000fce000f8e00ff */
.L_x_12:
[----:B------:R-:W-:Y:S02]  /*1000*/  ULDC.64 UR4, c[0x0][0x5a0] ;  /* 0x0001680000047ab9 */ /* 0x000fe40000000a00 */
[----:B------:R-:W-:-:S04]  /*1010*/  ISETP.NE.U32.AND P0, PT, RZ, UR4, PT ;  /* 0x00000004ff007c0c */ /* 0x000fc8000bf05070 */
[----:B------:R-:W-:-:S13]  /*1020*/  ISETP.NE.AND.EX P0, PT, RZ, UR5, PT, P0 ;  /* 0x00000005ff007c0c */ /* 0x000fda000bf05300 */
[----:B------:R-:W-:Y:S05]  /*1030*/  @!P0 BRA `(.L_x_14) ;  /* 0x00000000001c8947 */ /* 0x000fea0003800000 */
[----:B0-----:R-:W0:Y:S02]  /*1040*/  LDC.64 R4, c[0x0][0x5a0] ;  /* 0x00016800ff047b82 */ /* 0x001e240000000a00 */
[----:B0-----:R-:W2:Y:S02]  /*1050*/  LDG.E.64 R4, desc[UR36][R4.64] ;  /* 0x0000002404047981 */ /* 0x001ea4000c1e1b00 */
[----:B--2---:R-:W-:-:S04]  /*1060*/  ISETP.NE.U32.AND P0, PT, R4, RZ, PT ;  /* 0x000000ff0400720c */ /* 0x004fc80003f05070 */
[----:B------:R-:W-:-:S13]  /*1070*/  ISETP.NE.AND.EX P0, PT, R5, RZ, PT, P0 ;  /* 0x000000ff0500720c */ /* 0x000fda0003f05300 */
[----:B------:R-:W-:Y:S05]  /*1080*/  @!P0 BRA `(.L_x_14) ;  /* 0x0000000000088947 */ /* 0x000fea0003800000 */
[----:B-1----:R0:W5:Y:S01]  /*1090*/  LD.E R89, desc[UR36][R4.64] ;  /* 0x0000002404597980 */ /* 0x002162000c101900 */
[----:B------:R-:W-:Y:S05]  /*10a0*/  BRA `(.L_x_15) ;  /* 0x0000000000247947 */ /* 0x000fea0003800000 */
.L_x_14:
[----:B------:R-:W-:Y:S02]  /*10b0*/  ULDC.64 UR4, c[0x0][0x590] ;  /* 0x0001640000047ab9 */ /* 0x000fe40000000a00 */
[----:B------:R-:W-:-:S04]  /*10c0*/  ISETP.NE.U32.AND P0, PT, RZ, UR4, PT ;  /* 0x00000004ff007c0c */ /* 0x000fc8000bf05070 */
[----:B------:R-:W-:-:S13]  /*10d0*/  ISETP.NE.AND.EX P0, PT, RZ, UR5, PT, P0 ;  /* 0x00000005ff007c0c */ /* 0x000fda000bf05300 */
[----:B------:R-:W-:Y:S05]  /*10e0*/  @!P0 BRA `(.L_x_16) ;  /* 0x00000000000c8947 */ /* 0x000fea0003800000 */
[----:B0-----:R-:W1:Y:S02]  /*10f0*/  LDC.64 R4, c[0x0][0x590] ;  /* 0x00016400ff047b82 */ /* 0x001e640000000a00 */
[----:B-1----:R1:W5:Y:S01]  /*1100*/  LDG.E R89, desc[UR36][R4.64] ;  /* 0x0000002404597981 */ /* 0x002362000c1e1900 */
[----:B------:R-:W-:Y:S05]  /*1110*/  BRA `(.L_x_15) ;  /* 0x0000000000087947 */ /* 0x000fea0003800000 */
.L_x_16:
[----:B------:R-:W-:Y:S02]  /*1120*/  ULDC UR4, c[0x0][0x584] ;  /* 0x0001610000047ab9 */ /* 0x000fe40000000800 */
[----:B-1----:R-:W-:-:S07]  /*1130*/  IMAD.U32 R89, RZ, RZ, UR4 ;  /* 0x00000004ff597e24 */ /* 0x002fce000f8e00ff */
.L_x_15:
[----:B------:R-:W-:-:S13]  /*1140*/  LOP3.LUT P0, RZ, R3, 0xff, RZ, 0xc0, !PT ;  /* 0x000000ff03ff7812 */ /* 0x000fda000780c0ff */
[----:B------:R-:W-:Y:S05]  /*1150*/  @!P0 EXIT ;  /* 0x000000000000894d */ /* 0x000fea0003800000 */
[----:B------:R-:W2:Y:S01]  /*1160*/  LDC R92, c[0x0][0x658] ;  /* 0x00019600ff5c7b82 */ /* 0x000ea20000000800 */
[----:B------:R-:W-:Y:S01]  /*1170*/  ULDC.64 UR6, c[0x0][0x288] ;  /* 0x0000a20000067ab9 */ /* 0x000fe20000000a00 */
[----:B------:R-:W-:Y:S01]  /*1180*/  LOP3.LUT R6, R6, 0x1, RZ, 0xc0, !PT ;  /* 0x0000000106067812 */ /* 0x000fe200078ec0ff */
[----:B------:R-:W-:Y:S01]  /*1190*/  UIADD3 UR4, UR7, 0x3f, URZ ;  /* 0x0000003f07047890 */ /* 0x000fe2000fffe03f */
[----:B------:R-:W-:Y:S01]  /*11a0*/  SHF.R.U32.HI R3, RZ, 0x2, R94 ;  /* 0x00000002ff037819 */ /* 0x000fe2000001165e */
[----:B01----:R-:W-:Y:S01]  /*11b0*/  IMAD.MOV.U32 R5, RZ, RZ, -0x1 ;  /* 0xffffffffff057424 */ /* 0x003fe200078e00ff */
[----:B------:R-:W-:Y:S01]  /*11c0*/  SHF.R.U32.HI R0, RZ, 0x1, R0 ;  /* 0x00000001ff007819 */ /* 0x000fe20000011600 */
[----:B------:R-:W-:Y:S01]  /*11d0*/  USHF.R.S32.HI UR5, URZ, 0x1f, UR4 ;  /* 0x0000001f3f057899 */ /* 0x000fe20008011404 */
[----:B------:R-:W0:Y:S01]  /*11e0*/  LDC.64 R90, c[0x0][0x5c8] ;  /* 0x00017200ff5a7b82 */ /* 0x000e220000000a00 */
[----:B------:R-:W-:Y:S01]  /*11f0*/  IMAD.SHL.U32 R22, R6, 0x40, RZ ;  /* 0x0000004006167824 */ /* 0x000fe200078e00ff */
[----:B------:R-:W-:Y:S01]  /*1200*/  LOP3.LUT R3, R3, 0x7, RZ, 0xc0, !PT ;  /* 0x0000000703037812 */ /* 0x000fe200078ec0ff */
[----:B------:R-:W-:Y:S01]  /*1210*/  ULEA.HI UR5, UR5, UR4, URZ, 0x6 ;  /* 0x0000000405057291 */ /* 0x000fe2000f8f303f */
[----:B------:R-:W-:Y:S01]  /*1220*/  LOP3.LUT R0, R0, 0x30, RZ, 0xc0, !PT ;  /* 0x0000003000007812 */ /* 0x000fe200078ec0ff */
[----:B------:R-:W-:Y:S01]  /*1230*/  IMAD.MOV.U32 R7, RZ, RZ, 0x1 ;  /* 0x00000001ff077424 */ /* 0x000fe200078e00ff */
[--C-:B------:R-:W-:Y:S01]  /*1240*/  LOP3.LUT R22, R22, 0x40, R3.reuse, 0xe2, !PT ;  /* 0x0000004016167812 */ /* 0x100fe200078ee203 */
[----:B------:R-:W-:Y:S01]  /*1250*/  USHF.R.S32.HI UR43, URZ, 0x6, UR5 ;  /* 0x000000063f2b7899 */ /* 0x000fe20008011405 */
[----:B------:R-:W1:Y:S01]  /*1260*/  LDC R96, c[0x0][0x600] ;  /* 0x00018000ff607b82 */ /* 0x000e620000000800 */
[----:B------:R-:W-:Y:S01]  /*1270*/  IADD3 R3, RZ, -R0, -R3 ;  /* 0x80000000ff037210 */ /* 0x000fe20007ffe803 */
[----:B------:R-:W-:Y:S01]  /*1280*/  IMAD.U32 R4, RZ, RZ, UR6 ;  /* 0x00000006ff047e24 */ /* 0x000fe2000f8e00ff */
[C---:B------:R-:W-:Y:S01]  /*1290*/  LOP3.LUT R93, R94.reuse, 0x3, RZ, 0xc0, !PT ;  /* 0x000000035e5d7812 */ /* 0x040fe200078ec0ff */
[----:B------:R-:W-:Y:S01]  /*12a0*/  UISETP.LT.AND UP0, UPT, UR43, 0x1, UPT ;  /* 0x000000012b00788c */ /* 0x000fe2000bf01270 */
[----:B------:R-:W-:Y:S01]  /*12b0*/  LOP3.LUT R95, R94, 0x80, RZ, 0xc0, !PT ;  /* 0x000000805e5f7812 */ /* 0x000fe200078ec0ff */
[----:B------:R-:W-:Y:S01]  /*12c0*/  IMAD R3, R6, -0x40, R3 ;  /* 0xffffffc006037824 */ /* 0x000fe200078e0203 */
[----:B------:R-:W-:Y:S01]  /*12d0*/  ULDC UR4, c[0x0][0x284] ;  /* 0x0000a10000047ab9 */ /* 0x000fe20000000800 */
[----:B--2---:R-:W-:Y:S01]  /*12e0*/  SHF.L.U32 R5, R5, R92, RZ ;  /* 0x0000005c05057219 */ /* 0x004fe200000006ff */
[----:B------:R-:W-:Y:S01]  /*12f0*/  USEL UR44, UR43, 0x1, UP0 ;  /* 0x000000012b2c7887 */ /* 0x000fe20008000000 */
[----:B------:R-:W-:Y:S01]  /*1300*/  IMAD R93, R93, -0x2, R4 ;  /* 0xfffffffe5d5d7824 */ /* 0x000fe200078e0204 */
[----:B------:R-:W-:Y:S01]  /*1310*/  LOP3.LUT R22, R22, R0, RZ, 0xfc, !PT ;  /* 0x0000000016167212 */ /* 0x000fe200078efcff */
[----:B------:R-:W-:Y:S01]  /*1320*/  IMAD.SHL.U32 R94, R94, 0x2, RZ ;  /* 0x000000025e5e7824 */ /* 0x000fe200078e00ff */
[----:B------:R-:W-:Y:S01]  /*1330*/  SHF.L.U32 R92, R7, R92, RZ ;  /* 0x0000005c075c7219 */ /* 0x000fe200000006ff */
[----:B------:R-:W-:Y:S01]  /*1340*/  VIADD R98, R3, UR4 ;  /* 0x0000000403627c36 */ /* 0x000fe20008000000 */
[----:B------:R-:W-:Y:S01]  /*1350*/  LOP3.LUT R103, R18, 0x1, RZ, 0xfc, !PT ;  /* 0x0000000112677812 */ /* 0x000fe200078efcff */
[----:B------:R-:W-:Y:S01]  /*1360*/  IMAD.MOV.U32 R23, RZ, RZ, RZ ;  /* 0x000000ffff177224 */ /* 0x000fe200078e00ff */
[C---:B0-----:R-:W-:Y:S01]  /*1370*/  SHF.L.U64.HI R91, R90.reuse, 0x3, R91 ;  /* 0x000000035a5b7819 */ /* 0x041fe2000001025b */
[----:B------:R-:W-:Y:S01]  /*1380*/  IMAD.SHL.U32 R90, R90, 0x8, RZ ;  /* 0x000000085a5a7824 */ /* 0x000fe200078e00ff */
[----:B------:R-:W-:Y:S01]  /*1390*/  SHF.R.U32.HI R95, RZ, 0x7, R95 ;  /* 0x00000007ff5f7819 */ /* 0x000fe2000001165f */
[----:B------:R-:W-:Y:S01]  /*13a0*/  UIADD3 UR44, UR43, -UR44, URZ ;  /* 0x8000002c2b2c7290 */ /* 0x000fe2000fffe03f */
[----:B------:R-:W-:Y:S01]  /*13b0*/  LOP3.LUT R97, RZ, R5, RZ, 0x33, !PT ;  /* 0x00000005ff617212 */ /* 0x000fe200078e33ff */
[----:B------:R-:W-:Y:S01]  /*13c0*/  UMOV UR40, URZ ;  /* 0x0000003f00287c82 */ /* 0x000fe20008000000 */
[----:B------:R-:W-:Y:S01]  /*13d0*/  UMOV UR42, URZ ;  /* 0x0000003f002a7c82 */ /* 0x000fe20008000000 */
[----:B-1----:R-:W-:-:S08]  /*13e0*/  VIADD R96, R96, 0xffffffff ;  /* 0xffffffff60607836 */ /* 0x002fd00000000000 */
.L_x_162:
[----:B0-----:R-:W0:Y:S01]  /*13f0*/  SHFL.IDX PT, R0, R95, RZ, 0x1f ;  /* 0x00001fff5f007589 */ /* 0x001e2200000e0000 */
[----:B-1----:R-:W1:Y:S01]  /*1400*/  S2UR UR7, SR_CgaCtaId ;  /* 0x00000000000779c3 */ /* 0x002e620000008800 */
[----:B------:R-:W-:Y:S01]  /*1410*/  UMOV UR6, 0x400 ;  /* 0x0000040000067882 */ /* 0x000fe20000000000 */
[----:B0-----:R-:W-:Y:S01]  /*1420*/  R2UR UR4, R0 ;  /* 0x00000000000472ca */ /* 0x001fe200000e0000 */
[----:B-1----:R-:W-:-:S12]  /*1430*/  ULEA UR6, UR7, UR6, 0x18 ;  /* 0x0000000607067291 */ /* 0x002fd8000f8ec03f */
[----:B------:R-:W-:-:S04]  /*1440*/  ULEA.HI UR5, UR4, UR4, URZ, 0x1 ;  /* 0x0000000404057291 */ /* 0x000fc8000f8f083f */
[----:B------:R-:W-:-:S04]  /*1450*/  ULOP3.LUT UR5, UR5, 0x7fffe, URZ, 0xc0, !UPT ;  /* 0x0007fffe05057892 */ /* 0x000fc8000f8ec03f */
[----:B------:R-:W-:-:S03]  /*1460*/  UIADD3 UR5, UR4, -UR5, URZ ;  /* 0x8000000504057290 */ /* 0x000fc6000fffe03f */
[----:B------:R-:W-:Y:S01]  /*1470*/  ULDC UR4, c[0x0][0x28c] ;  /* 0x0000a30000047ab9 */ /* 0x000fe20000000800 */
[----:B------:R-:W-:Y:S01]  /*1480*/  ULEA UR5, UR5, UR6, 0xd ;  /* 0x0000000605057291 */ /* 0x000fe2000f8e683f */
[----:B------:R-:W-:-:S03]  /*1490*/  ISETP.LT.AND P0, PT, RZ, UR4, PT ;  /* 0x00000004ff007c0c */ /* 0x000fc6000bf01270 */
[----:B------:R-:W-:-:S04]  /*14a0*/  UIADD3 UR5, UR5, 0x100, URZ ;  /* 0x0000010005057890 */ /* 0x000fc8000fffe03f */
[----:B------:R-:W-:-:S04]  /*14b0*/  USHF.R.U32.HI UR5, URZ, 0x4, UR5 ;  /* 0x000000043f057899 */ /* 0x000fc80008011605 */
[----:B------:R-:W-:-:S04]  /*14c0*/  ULOP3.LUT UR5, UR5, 0x3fff, URZ, 0xc0, !UPT ;  /* 0x00003fff05057892 */ /* 0x000fc8000f8ec03f */
[----:B------:R-:W-:Y:S01]  /*14d0*/  ULOP3.LUT UR45, UR5, 0x10000, URZ, 0xfc, !UPT ;  /* 0x00010000052d7892 */ /* 0x000fe2000f8efc3f */
[----:B---345:R-:W-:Y:S11]  /*14e0*/  @P0 BRA `(.L_x_17) ;  /* 0x0000000000400947 */ /* 0x038ff60003800000 */
[----:B------:R-:W-:Y:S01]  /*14f0*/  MOV R0, 0x0 ;  /* 0x0000000000007802 */ /* 0x000fe20000000f00 */
[----:B------:R-:W-:Y:S01]  /*1500*/  ULDC.64 UR4, c[0x4][0x68] ;  /* 0x01001a0000047ab9 */ /* 0x000fe20000000a00 */
[----:B------:R-:W-:Y:S01]  /*1510*/  ULDC.64 UR6, c[0x4][0x8] ;  /* 0x0100020000067ab9 */ /* 0x000fe20000000a00 */
[----:B------:R-:W-:Y:S01]  /*1520*/  IMAD.U32 R4, RZ, RZ, UR4 ;  /* 0x00000004ff047e24 */ /* 0x000fe2000f8e00ff */
[----:B------:R0:W1:Y:S01]  /*1530*/  LDC.64 R14, c[0x4][R0] ;  /* 0x01000000000e7b82 */ /* 0x0000620000000a00 */
[----:B------:R-:W-:Y:S01]  /*1540*/  IMAD.U32 R5, RZ, RZ, UR5 ;  /* 0x00000005ff057e24 */ /* 0x000fe2000f8e00ff */
[----:B------:R-:W-:Y:S01]  /*1550*/  ULDC.64 UR4, c[0x4][0x70] ;  /* 0x01001c0000047ab9 */ /* 0x000fe20000000a00 */
[----:B------:R-:W-:Y:S02]  /*1560*/  IMAD.U32 R10, RZ, RZ, UR6 ;  /* 0x00000006ff0a7e24 */ /* 0x000fe4000f8e00ff */
[----:B------:R-:W-:Y:S02]  /*1570*/  IMAD.U32 R6, RZ, RZ, UR4 ;  /* 0x00000004ff067e24 */ /* 0x000fe4000f8e00ff */
[----:B------:R-:W-:-:S02]  /*1580*/  IMAD.U32 R7, RZ, RZ, UR5 ;  /* 0x00000005ff077e24 */ /* 0x000fc4000f8e00ff */
[----:B------:R-:W-:Y:S02]  /*1590*/  IMAD.U32 R11, RZ, RZ, UR7 ;  /* 0x00000007ff0b7e24 */ /* 0x000fe4000f8e00ff */
[----:B------:R-:W-:Y:S02]  /*15a0*/  IMAD.MOV.U32 R8, RZ, RZ, 0x1e1 ;  /* 0x000001e1ff087424 */ /* 0x000fe400078e00ff */
[----:B------:R-:W-:Y:S02]  /*15b0*/  IMAD.MOV.U32 R12, RZ, RZ, 0x1 ;  /* 0x00000001ff0c7424 */ /* 0x000fe400078e00ff */
[----:B0-----:R-:W-:-:S07]  /*15c0*/  IMAD.MOV.U32 R13, RZ, RZ, RZ ;  /* 0x000000ffff0d7224 */ /* 0x001fce00078e00ff */
[----:B------:R-:W-:-:S07]  /*15d0*/  LEPC R20, `(.L_x_17) ;  /* 0x000000001014794e */ /* 0x000fce0000000000 */
[----:B-1---5:R-:W-:Y:S05]  /*15e0*/  CALL.ABS.NOINC R14 ;  /* 0x000000000e007343 */ /* 0x022fea0003c00000 */
.L_x_17:
[----:B------:R-:W-:-:S13]  /*15f0*/  ISETP.NE.AND P0, PT, R103, 0x3, PT ;  /* 0x000000036700780c */ /* 0x000fda0003f05270 */
[----:B------:R-:W-:Y:S05]  /*1600*/  @!P0 BRA `(.L_x_18) ;  /* 0x0000000000048947 */ /* 0x000fea0003800000 */
[----:B------:R-:W-:Y:S01]  /*1610*/  BPT.TRAP 0x1 ;  /* 0x000000040000795c */ /* 0x000fe20000300000 */
.L_x_18:
[----:B------:R-:W0:Y:S01]  /*1620*/  S2UR UR5, SR_CgaCtaId ;  /* 0x00000000000579c3 */ /* 0x000e220000008800 */
[----:B------:R-:W-:Y:S01]  /*1630*/  UMOV UR4, 0x400 ;  /* 0x0000040000047882 */ /* 0x000fe20000000000 */
[----:B------:R-:W-:Y:S02]  /*1640*/  IMAD.U32 R0, RZ, RZ, UR40 ;  /* 0x00000028ff007e24 */ /* 0x000fe4000f8e00ff */
[----:B------:R-:W-:-:S03]  /*1650*/  IMAD.U32 R3, RZ, RZ, UR42 ;  /* 0x0000002aff037e24 */ /* 0x000fc6000f8e00ff */
[----:B------:R-:W-:Y:S01]  /*1660*/  SHF.L.U32 R0, R0, 0x1f, RZ ;  /* 0x0000001f00007819 */ /* 0x000fe200000006ff */
[----:B0-----:R-:W-:-:S06]  /*1670*/  ULEA UR4, UR5, UR4, 0x18 ;  /* 0x0000000405047291 */ /* 0x001fcc000f8ec03f */
[----:B------:R-:W-:-:S04]  /*1680*/  IMAD.U32 R6, RZ, RZ, UR4 ;  /* 0x00000004ff067e24 */ /* 0x000fc8000f8e00ff */
[----:B------:R-:W-:-:S04]  /*1690*/  IMAD R3, R3, 0x8, R6 ;  /* 0x0000000803037824 */ /* 0x000fc800078e0206 */
[----:B------:R0:W1:Y:S01]  /*16a0*/  SYNCS.PHASECHK.TRANS64.TRYWAIT P1, [R3+URZ], R0 ;  /* 0x00000000030075a7 */ /* 0x000062000802017f */
[----:B------:R-:W-:Y:S05]  /*16b0*/  @!P0 BRA `(.L_x_19) ;  /* 0x0000000000048947 */ /* 0x000fea0003800000 */
[----:B------:R-:W-:Y:S01]  /*16c0*/  BPT.TRAP 0x1 ;  /* 0x000000040000795c */ /* 0x000fe20000300000 */
.L_x_19:
[----:B------:R-:W-:-:S05]  /*16d0*/  IMAD.U32 R4, RZ, RZ, UR44 ;  /* 0x0000002cff047e24 */ /* 0x000fca000f8e00ff */
[----:B------:R-:W-:Y:S01]  /*16e0*/  ISETP.GE.AND P2, PT, R4, 0x1, PT ;  /* 0x000000010400780c */ /* 0x000fe20003f46270 */
[----:B-1----:R-:W-:-:S12]  /*16f0*/  @P1 BRA `(.L_x_20) ;  /* 0x0000000000081947 */ /* 0x002fd80003800000 */
[----:B------:R-:W1:Y:S02]  /*1700*/  SYNCS.PHASECHK.TRANS64.TRYWAIT P1, [R3+URZ], R0 ;  /* 0x00000000030075a7 */ /* 0x000e64000802017f */
[----:B-1----:R-:W-:Y:S05]  /*1710*/  @!P1 BRA `(.L_x_21) ;  /* 0x0000006800409947 */ /* 0x002fea0003800000 */
.L_x_20:
[----:B------:R-:W-:Y:S05]  /*1720*/  WARPSYNC.ALL ;  /* 0x0000000000007948 */ /* 0x000fea0003800000 */
[----:B------:R-:W-:Y:S01]  /*1730*/  R2UR UR4, R6 ;  /* 0x00000000060472ca */ /* 0x000fe200000e0000 */
[----:B------:R-:W-:Y:S01]  /*1740*/  ULEA UR5, UR42, UR45, 0xb ;  /* 0x0000002d2a057291 */ /* 0x000fe2000f8e583f */
[----:B------:R-:W-:Y:S01]  /*1750*/  WARPGROUP.ARRIVE ;  /* 0x00000000000079c5 */ /* 0x000fe20000000000 */
[----:B------:R-:W-:Y:S01]  /*1760*/  UMOV UR9, 0x40000040 ;  /* 0x4000004000097882 */ /* 0x000fe20000000000 */
[----:B------:R-:W-:-:S04]  /*1770*/  UMOV UR11, 0x40000040 ;  /* 0x40000040000b7882 */ /* 0x000fc80000000000 */
[----:B------:R-:W-:-:S05]  /*1780*/  UMOV UR8, UR5 ;  /* 0x0000000500087c82 */ /* 0x000fca0008000000 */
[----:B------:R-:W-:-:S04]  /*1790*/  UIADD3 UR4, UR4, 0x18100, URZ ;  /* 0x0001810004047890 */ /* 0x000fc8000fffe03f */
[----:B------:R-:W-:-:S04]  /*17a0*/  USHF.R.U32.HI UR4, URZ, 0x4, UR4 ;  /* 0x000000043f047899 */ /* 0x000fc80008011604 */
[----:B------:R-:W-:-:S04]  /*17b0*/  ULOP3.LUT UR4, UR4, 0x3fff, URZ, 0xc0, !UPT ;  /* 0x00003fff04047892 */ /* 0x000fc8000f8ec03f */
[----:B------:R-:W-:-:S04]  /*17c0*/  ULOP3.LUT UR4, UR4, 0x10000, URZ, 0xfc, !UPT ;  /* 0x0001000004047892 */ /* 0x000fc8000f8efc3f */
[----:B------:R-:W-:-:S07]  /*17d0*/  ULEA UR6, UR42, UR4, 0xb ;  /* 0x000000042a067291 */ /* 0x000fce000f8e583f */
[----:B------:R-:W-:Y:S02]  /*17e0*/  UMOV UR10, UR6 ;  /* 0x00000006000a7c82 */ /* 0x000fe40008000000 */
[----:B------:R-:W-:Y:S01]  /*17f0*/  HGMMA.64x128x8.F32.TF32 R24, gdesc[UR8], RZ, !UPT, gsb0 ;  /* 0x05e00000081879f0 */ /* 0x000fe2000c0028ff */
[----:B------:R-:W-:Y:S02]  /*1800*/  UIADD3 UR8, UR5, 0x2, URZ ;  /* 0x0000000205087890 */ /* 0x000fe4000fffe03f */
[----:B------:R-:W-:Y:S01]  /*1810*/  UIADD3 UR10, UR6, 0x2, URZ ;  /* 0x00000002060a7890 */ /* 0x000fe2000fffe03f */
[----:B------:R-:W-:Y:S01]  /*1820*/  UMOV UR9, 0x40000040 ;  /* 0x4000004000097882 */ /* 0x000fe20000000000 */
[----:B------:R-:W-:Y:S01]  /*1830*/  UMOV UR11, 0x40000040 ;  /* 0x40000040000b7882 */ /* 0x000fe20000000000 */
[----:B------:R-:W-:Y:S02]  /*1840*/  WARPGROUP.DEPBAR.LE gsb0, 0x0 ;  /* 0x00008000000079c5 */ /* 0x000fe40000010000 */
[----:B------:R-:W-:-:S06]  /*1850*/  WARPGROUP.ARRIVE ;  /* 0x00000000000079c5 */ /* 0x000fcc0000000000 */
[----:B------:R-:W-:Y:S01]  /*1860*/  HGMMA.64x128x8.F32.TF32 R24, gdesc[UR8], R24, gsb0 ;  /* 0x05e00000081879f0 */ /* 0x000fe20008002818 */
        /* <DEDUP_REMOVED lines=41> */
[----:B------:R-:W-:Y:S03]  /*1b00*/  HGMMA.64x128x8.F32.TF32 R24, gdesc[UR8], R24, gsb0 ;  /* 0x05e00000081879f0 */ /* 0x000fe60008002818 */
[----:B------:R-:W-:Y:S02]  /*1b10*/  WARPGROUP.DEPBAR.LE gsb0, 0x0 ;  /* 0x00008000000079c5 */ /* 0x000fe40000010000 */
[----:B------:R-:W-:Y:S05]  /*1b20*/  @!P2 BRA `(.L_x_22) ;  /* 0x000000040098a947 */ /* 0x000fea0003800000 */
[----:B------:R-:W-:Y:S01]  /*1b30*/  UIADD3 UR5, UR42, 0x1, URZ ;  /* 0x000000012a057890 */ /* 0x000fe2000fffe03f */
[----:B01----:R-:W-:Y:S02]  /*1b40*/  IMAD.U32 R0, RZ, RZ, UR44 ;  /* 0x0000002cff007e24 */ /* 0x003fe4000f8e00ff */
[----:B------:R-:W-:Y:S01]  /*1b50*/  IMAD.U32 R3, RZ, RZ, UR42 ;  /* 0x0000002aff037e24 */ /* 0x000fe2000f8e00ff */
[----:B------:R-:W-:-:S04]  /*1b60*/  UISETP.NE.AND UP0, UPT, UR5, 0x3, UPT ;  /* 0x000000030500788c */ /* 0x000fc8000bf05270 */
[----:B------:R-:W-:Y:S02]  /*1b70*/  USEL UR6, URZ, 0x1, UP0 ;  /* 0x000000013f067887 */ /* 0x000fe40008000000 */
[----:B------:R-:W-:Y:S02]  /*1b80*/  USEL UR5, UR5, URZ, UP0 ;  /* 0x0000003f05057287 */ /* 0x000fe40008000000 */
[----:B------:R-:W-:-:S06]  /*1b90*/  ULOP3.LUT UR6, UR40, UR6, URZ, 0x3c, !UPT ;  /* 0x0000000628067292 */ /* 0x000fcc000f8e3c3f */
[----:B------:R-:W-:-:S07]  /*1ba0*/  IMAD.U32 R7, RZ, RZ, UR6 ;  /* 0x00000006ff077e24 */ /* 0x000fce000f8e00ff */
.L_x_29:
[----:B------:R-:W-:Y:S05]  /*1bb0*/  @!P0 BRA `(.L_x_23) ;  /* 0x0000000000048947 */ /* 0x000fea0003800000 */
[----:B------:R-:W-:Y:S01]  /*1bc0*/  BPT.TRAP 0x1 ;  /* 0x000000040000795c */ /* 0x000fe20000300000 */
.L_x_23:
[----:B------:R-:W0:Y:S01]  /*1bd0*/  S2UR UR7, SR_CgaCtaId ;  /* 0x00000000000779c3 */ /* 0x000e220000008800 */
[----:B------:R-:W-:Y:S01]  /*1be0*/  UMOV UR6, 0x400 ;  /* 0x0000040000067882 */ /* 0x000fe20000000000 */
[----:B------:R-:W-:Y:S01]  /*1bf0*/  IMAD.U32 R5, RZ, RZ, UR5 ;  /* 0x00000005ff057e24 */ /* 0x000fe2000f8e00ff */
[----:B------:R-:W-:Y:S01]  /*1c00*/  SHF.L.U32 R4, R7, 0x1f, RZ ;  /* 0x0000001f07047819 */ /* 0x000fe200000006ff */
[----:B0-----:R-:W-:-:S06]  /*1c10*/  ULEA UR6, UR7, UR6, 0x18 ;  /* 0x0000000607067291 */ /* 0x001fcc000f8ec03f */
[----:B------:R-:W-:-:S04]  /*1c20*/  IMAD.U32 R6, RZ, RZ, UR6 ;  /* 0x00000006ff067e24 */ /* 0x000fc8000f8e00ff */
[----:B------:R-:W-:-:S04]  /*1c30*/  IMAD R5, R5, 0x8, R6 ;  /* 0x0000000805057824 */ /* 0x000fc800078e0206 */
[----:B------:R0:W1:Y:S01]  /*1c40*/  SYNCS.PHASECHK.TRANS64.TRYWAIT P1, [R5+URZ], R4 ;  /* 0x00000004050075a7 */ /* 0x000062000802017f */
[----:B------:R-:W-:Y:S05]  /*1c50*/  @!P0 BRA `(.L_x_24) ;  /* 0x0000000000048947 */ /* 0x000fea0003800000 */
[----:B------:R-:W-:Y:S01]  /*1c60*/  BPT.TRAP 0x1 ;  /* 0x000000040000795c */ /* 0x000fe20000300000 */
.L_x_24:
[----:B-1----:R-:W-:Y:S05]  /*1c70*/  @P1 BRA `(.L_x_25) ;  /* 0x0000000000081947 */ /* 0x002fea0003800000 */
[----:B------:R-:W1:Y:S02]  /*1c80*/  SYNCS.PHASECHK.TRANS64.TRYWAIT P1, [R5+URZ], R4 ;  /* 0x00000004050075a7 */ /* 0x000e64000802017f */
[----:B-1----:R-:W-:Y:S05]  /*1c90*/  @!P1 BRA `(.L_x_26) ;  /* 0x0000006000f49947 */ /* 0x002fea0003800000 */
.L_x_25:
[----:B------:R-:W-:Y:S01]  /*1ca0*/  ULEA UR6, UR5, UR45, 0xb ;  /* 0x0000002d05067291 */ /* 0x000fe2000f8e583f */
[----:B------:R-:W-:Y:S01]  /*1cb0*/  WARPGROUP.ARRIVE ;  /* 0x00000000000079c5 */ /* 0x000fe20000000000 */
[----:B------:R-:W-:Y:S01]  /*1cc0*/  ULEA UR7, UR5, UR4, 0xb ;  /* 0x0000000405077291 */ /* 0x000fe2000f8e583f */
[----:B------:R-:W-:Y:S01]  /*1cd0*/  UMOV UR9, 0x40000040 ;  /* 0x4000004000097882 */ /* 0x000fe20000000000 */
[----:B------:R-:W-:-:S03]  /*1ce0*/  UMOV UR11, 0x40000040 ;  /* 0x40000040000b7882 */ /* 0x000fc60000000000 */
[----:B------:R-:W-:Y:S02]  /*1cf0*/  UMOV UR8, UR6 ;  /* 0x0000000600087c82 */ /* 0x000fe40008000000 */
[----:B------:R-:W-:Y:S02]  /*1d00*/  UMOV UR10, UR7 ;  /* 0x00000007000a7c82 */ /* 0x000fe40008000000 */
[----:B------:R-:W-:Y:S01]  /*1d10*/  HGMMA.64x128x8.F32.TF32 R24, gdesc[UR8], R24, gsb0 ;  /* 0x05e00000081879f0 */ /* 0x000fe20008002818 */
[----:B------:R-:W-:Y:S02]  /*1d20*/  UIADD3 UR8, UR6, 0x2, URZ ;  /* 0x0000000206087890 */ /* 0x000fe4000fffe03f */
[----:B------:R-:W-:Y:S01]  /*1d30*/  UIADD3 UR10, UR7, 0x2, URZ ;  /* 0x00000002070a7890 */ /* 0x000fe2000fffe03f */
[----:B------:R-:W-:Y:S01]  /*1d40*/  UMOV UR9, 0x40000040 ;  /* 0x4000004000097882 */ /* 0x000fe20000000000 */
[----:B------:R-:W-:Y:S01]  /*1d50*/  UMOV UR11, 0x40000040 ;  /* 0x40000040000b7882 */ /* 0x000fe20000000000 */
[----:B------:R-:W-:-:S02]  /*1d60*/  WARPGROUP.DEPBAR.LE gsb0, 0x0 ;  /* 0x00008000000079c5 */ /* 0x000fc40000010000 */
        /* <DEDUP_REMOVED lines=46> */
[----:B------:R-:W-:Y:S01]  /*2050*/  BPT.TRAP 0x1 ;  /* 0x000000040000795c */ /* 0x000fe20000300000 */
.L_x_27:
[----:B------:R-:W-:-:S13]  /*2060*/  ISETP.NE.AND P1, PT, R102, RZ, PT ;  /* 0x000000ff6600720c */ /* 0x000fda0003f25270 */
[----:B01----:R-:W-:-:S04]  /*2070*/  @P1 IMAD R4, R3, 0x8, R6 ;  /* 0x0000000803041824 */ /* 0x003fc800078e0206 */
[----:B------:R-:W-:-:S05]  /*2080*/  @P1 VIADD R4, R4, 0x18 ;  /* 0x0000001804041836 */ /* 0x000fca0000000000 */
[----:B------:R-:W-:-:S04]  /*2090*/  @P1 PRMT R4, R19, 0x654, R4 ;  /* 0x0000065413041816 */ /* 0x000fc80000000004 */
[----:B------:R0:W-:Y:S01]  /*20a0*/  @P1 SYNCS.ARRIVE.TRANS64.RED.A1T0 RZ, [R4+URZ], RZ ;  /* 0x000000ff04ff19a7 */ /* 0x0001e2000810043f */
[----:B------:R-:W-:-:S13]  /*20b0*/  ISETP.GT.U32.AND P1, PT, R18, 0x1, PT ;  /* 0x000000011200780c */ /* 0x000fda0003f24070 */
[----:B0-----:R-:W-:Y:S05]  /*20c0*/  @P1 BRA `(.L_x_28) ;  /* 0x0000000000041947 */ /* 0x001fea0003800000 */
[----:B------:R-:W-:Y:S01]  /*20d0*/  BPT.TRAP 0x1 ;  /* 0x000000040000795c */ /* 0x000fe20000300000 */
.L_x_28:
[----:B------:R-:W-:Y:S01]  /*20e0*/  UIADD3 UR5, UR5, 0x1, URZ ;  /* 0x0000000105057890 */ /* 0x000fe2000fffe03f */
[C---:B------:R-:W-:Y:S01]  /*20f0*/  ISETP.GT.AND P2, PT, R0.reuse, 0x1, PT ;  /* 0x000000010000780c */ /* 0x040fe20003f44270 */
[----:B------:R-:W-:Y:S02]  /*2100*/  VIADD R3, R3, 0x1 ;  /* 0x0000000103037836 */ /* 0x000fe40000000000 */
[----:B------:R-:W-:Y:S01]  /*2110*/  UISETP.NE.AND UP0, UPT, UR5, 0x3, UPT ;  /* 0x000000030500788c */ /* 0x000fe2000bf05270 */
[----:B------:R-:W-:Y:S02]  /*2120*/  VIADD R0, R0, 0xffffffff ;  /* 0xffffffff00007836 */ /* 0x000fe40000000000 */
[C---:B------:R-:W-:Y:S01]  /*2130*/  ISETP.NE.AND P1, PT, R3.reuse, 0x3, PT ;  /* 0x000000030300780c */ /* 0x040fe20003f25270 */
[----:B------:R-:W-:Y:S02]  /*2140*/  USEL UR6, URZ, 0x1, UP0 ;  /* 0x000000013f067887 */ /* 0x000fe40008000000 */
[----:B------:R-:W-:Y:S01]  /*2150*/  USEL UR5, UR5, URZ, UP0 ;  /* 0x0000003f05057287 */ /* 0x000fe20008000000 */
[----:B------:R-:W-:-:S03]  /*2160*/  SEL R3, R3, RZ, P1 ;  /* 0x000000ff03037207 */ /* 0x000fc60000800000 */
[----:B------:R-:W-:Y:S01]  /*2170*/  LOP3.LUT R7, R7, UR6, RZ, 0x3c, !PT ;  /* 0x0000000607077c12 */ /* 0x000fe2000f8e3cff */
[----:B------:R-:W-:Y:S07]  /*2180*/  @P2 BRA `(.L_x_29) ;  /* 0xfffffff800882947 */ /* 0x000fee000383ffff */
.L_x_22:
[----:B01----:R-:W0:Y:S02]  /*2190*/  LDC R0, c[0x0][0x28c] ;  /* 0x0000a300ff007b82 */ /* 0x003e240000000800 */
[----:B0-----:R-:W-:-:S13]  /*21a0*/  ISETP.GE.AND P1, PT, R0, 0x1, PT ;  /* 0x000000010000780c */ /* 0x001fda0003f26270 */
[----:B------:R-:W-:Y:S05]  /*21b0*/  @!P1 BRA `(.L_x_30) ;  /* 0x0000000000449947 */ /* 0x000fea0003800000 */
[----:B------:R-:W-:Y:S05]  /*21c0*/  @!P0 BRA `(.L_x_31) ;  /* 0x0000000000048947 */ /* 0x000fea0003800000 */
[----:B------:R-:W-:Y:S01]  /*21d0*/  BPT.TRAP 0x1 ;  /* 0x000000040000795c */ /* 0x000fe20000300000 */
.L_x_31:
[----:B------:R-:W-:-:S13]  /*21e0*/  ISETP.NE.AND P0, PT, R102, RZ, PT ;  /* 0x000000ff6600720c */ /* 0x000fda0003f05270 */
[----:B------:R-:W-:-:S05]  /*21f0*/  VOTEU.ANY UP0, P0 ;  /* 0x00000000003f7886 */ /* 0x000fca0000000100 */
[----:B------:R-:W-:-:S06]  /*2200*/  @UP0 UIADD3 UR4, UR44, UR42, URZ ;  /* 0x0000002a2c040290 */ /* 0x000fcc000fffe03f */
[----:B------:R-:W-:Y:S02]  /*2210*/  IMAD.U32 R4, RZ, RZ, UR4 ;  /* 0x00000004ff047e24 */ /* 0x000fe4000f8e00ff */
[----:B------:R-:W-:Y:S02]  /*2220*/  IMAD.U32 R3, RZ, RZ, UR4 ;  /* 0x00000004ff037e24 */ /* 0x000fe4000f8e00ff */
[----:B------:R-:W-:-:S05]  /*2230*/  @P0 IMAD.WIDE.U32 R4, R4, -0x55555555, RZ ;  /* 0xaaaaaaab04040825 */ /* 0x000fca00078e00ff */
[----:B------:R-:W-:-:S05]  /*2240*/  @P0 SHF.R.U32.HI R0, RZ, 0x1, R5 ;  /* 0x00000001ff000819 */ /* 0x000fca0000011605 */
[----:B------:R-:W-:-:S04]  /*2250*/  @P0 IMAD R0, R0, -0x3, R3 ;  /* 0xfffffffd00000824 */ /* 0x000fc800078e0203 */
[----:B------:R-:W-:-:S04]  /*2260*/  @P0 IMAD R0, R0, 0x8, R6 ;  /* 0x0000000800000824 */ /* 0x000fc800078e0206 */
[----:B------:R-:W-:-:S05]  /*2270*/  @P0 VIADD R0, R0, 0x18 ;  /* 0x0000001800000836 */ /* 0x000fca0000000000 */
[----:B------:R-:W-:-:S04]  /*2280*/  @P0 PRMT R0, R19, 0x654, R0 ;  /* 0x0000065413000816 */ /* 0x000fc80000000000 */
[----:B------:R0:W-:Y:S01]  /*2290*/  @P0 SYNCS.ARRIVE.TRANS64.RED.A1T0 RZ, [R0+URZ], RZ ;  /* 0x000000ff00ff09a7 */ /* 0x0001e2000810043f */
[----:B------:R-:W-:-:S13]  /*22a0*/  ISETP.GT.U32.AND P0, PT, R18, 0x1, PT ;  /* 0x000000011200780c */ /* 0x000fda0003f04070 */
[----:B0-----:R-:W-:Y:S05]  /*22b0*/  @P0 BRA `(.L_x_30) ;  /* 0x0000000000040947 */ /* 0x001fea0003800000 */
[----:B------:R-:W-:Y:S01]  /*22c0*/  BPT.TRAP 0x1 ;  /* 0x000000040000795c */ /* 0x000fe20000300000 */
.L_x_30:
[----:B------:R-:W-:Y:S01]  /*22d0*/  IMAD.SHL.U32 R3, R100, 0x80, RZ ;  /* 0x0000008064037824 */ /* 0x000fe200078e00ff */
[----:B------:R-:W-:Y:S01]  /*22e0*/  UIADD3 UR42, UR43, UR42, URZ ;  /* 0x0000002a2b2a7290 */ /* 0x000fe2000fffe03f */
[----:B------:R-:W-:Y:S01]  /*22f0*/  SHF.R.S32.HI R13, RZ, 0x1f, R99 ;  /* 0x0000001fff0d7819 */ /* 0x000fe20000011463 */
[----:B------:R-:W-:Y:S01]  /*2300*/  UISETP.GE.U32.AND UP1, UPT, UR43, 0x3, UPT ;  /* 0x000000032b00788c */ /* 0x000fe2000bf26070 */
[----:B------:R-:W-:Y:S01]  /*2310*/  IMAD.SHL.U32 R7, R101, 0x80, RZ ;  /* 0x0000008065077824 */ /* 0x000fe200078e00ff */
[----:B------:R-:W-:Y:S01]  /*2320*/  ULDC UR7, c[0x0][0x288] ;  /* 0x0000a20000077ab9 */ /* 0x000fe20000000800 */
[C---:B------:R-:W-:Y:S01]  /*2330*/  LOP3.LUT R8, R3.reuse, 0x6, R94, 0xf8, !PT ;  /* 0x0000000603087812 */ /* 0x040fe200078ef85e */
[----:B------:R-:W-:Y:S01]  /*2340*/  UISETP.GT.U32.AND UP0, UPT, UR42, 0x2, UPT ;  /* 0x000000022a00788c */ /* 0x000fe2000bf04070 */
[----:B------:R-:W-:Y:S01]  /*2350*/  ISETP.GE.AND P0, PT, R3, UR7, PT ;  /* 0x0000000703007c0c */ /* 0x000fe2000bf06270 */
[----:B------:R-:W-:Y:S01]  /*2360*/  ULDC.64 UR4, c[0x0][0x5d0] ;  /* 0x0001740000047ab9 */ /* 0x000fe20000000a00 */
[--C-:B------:R-:W-:Y:S01]  /*2370*/  SHF.R.S32.HI R9, RZ, 0x1f, R8.reuse ;  /* 0x0000001fff097819 */ /* 0x100fe20000011408 */
[----:B------:R-:W-:Y:S01]  /*2380*/  ULDC UR10, c[0x0][0x284] ;  /* 0x0000a100000a7ab9 */ /* 0x000fe20000000800 */
[----:B------:R-:W-:Y:S01]  /*2390*/  IMAD R0, R13, UR4, RZ ;  /* 0x000000040d007c24 */ /* 0x000fe2000f8e02ff */
[----:B------:R-:W-:Y:S01]  /*23a0*/  UISETP.LT.U32.AND UP0, UPT, UR43, 0x3, UP0 ;  /* 0x000000032b00788c */ /* 0x000fe20008701070 */
[----:B------:R-:W-:Y:S01]  /*23b0*/  ISETP.GE.OR P0, PT, R7, UR10, P0 ;  /* 0x0000000a07007c0c */ /* 0x000fe20008706670 */
[----:B------:R-:W-:Y:S01]  /*23c0*/  IMAD.WIDE.U32 R4, R99, UR4, R8 ;  /* 0x0000000463047c25 */ /* 0x000fe2000f8e0008 */
[----:B------:R-:W-:Y:S01]  /*23d0*/  ULDC.64 UR8, c[0x0][0x5c8] ;  /* 0x0001720000087ab9 */ /* 0x000fe20000000a00 */
[----:B------:R-:W-:-:S02]  /*23e0*/  USEL UR6, URZ, 0x1, !UP0 ;  /* 0x000000013f067887 */ /* 0x000fc4000c000000 */
[----:B------:R-:W-:Y:S01]  /*23f0*/  IMAD R11, R99, UR5, R0 ;  /* 0x00000005630b7c24 */ /* 0x000fe2000f8e0200 */
[----:B------:R-:W-:Y:S01]  /*2400*/  @UP1 UIMAD.WIDE.U32 UR4, UR42, -0x55555555, URZ ;  /* 0xaaaaaaab2a0418a5 */ /* 0x000fe2000f8e003f */
[----:B------:R-:W-:Y:S01]  /*2410*/  IMAD.WIDE R100, R101, 0x80, R22 ;  /* 0x0000008065647825 */ /* 0x000fe200078e0216 */
[----:B------:R-:W-:Y:S02]  /*2420*/  ULOP3.LUT UR40, UR40, UR6, URZ, 0x3c, !UPT ;  /* 0x0000000628287292 */ /* 0x000fe4000f8e3c3f */
[----:B------:R-:W-:Y:S01]  /*2430*/  @UP1 USHF.R.U32.HI UR4, URZ, 0x1, UR5 ;  /* 0x000000013f041899 */ /* 0x000fe20008011605 */
[----:B------:R-:W-:Y:S02]  /*2440*/  IMAD.IADD R5, R5, 0x1, R11 ;  /* 0x0000000105057824 */ /* 0x000fe400078e020b */
[----:B------:R-:W-:Y:S01]  /*2450*/  IMAD R11, R101, UR8, RZ ;  /* 0x00000008650b7c24 */ /* 0x000fe2000f8e02ff */
[----:B------:R-:W-:Y:S01]  /*2460*/  @UP1 ULOP3.LUT UR40, UR40, 0x1, UR4, 0x78, !UPT ;  /* 0x0000000128281892 */ /* 0x000fe2000f8e7804 */
[----:B------:R-:W-:-:S04]  /*2470*/  IMAD.WIDE.U32 R104, R100, UR8, R4 ;  /* 0x0000000864687c25 */ /* 0x000fc8000f8e0004 */
[----:B------:R-:W-:Y:S02]  /*2480*/  IMAD R11, R100, UR9, R11 ;  /* 0x00000009640b7c24 */ /* 0x000fe4000f8e020b */
[----:B------:R-:W-:Y:S01]  /*2490*/  IMAD.MOV.U32 R0, RZ, RZ, -0x1 ;  /* 0xffffffffff007424 */ /* 0x000fe200078e00ff */
[----:B------:R-:W-:Y:S06]  /*24a0*/  @P0 BRA `(.L_x_32) ;  /* 0x0000003c00f80947 */ /* 0x000fec0003800000 */
[----:B-----5:R-:W-:Y:S01]  /*24b0*/  FSETP.NEU.AND P0, PT, R89, RZ, PT ;  /* 0x000000ff5900720b */ /* 0x020fe20003f0d000 */
[----:B------:R-:W-:Y:S01]  /*24c0*/  IMAD.IADD R4, R93, 0x1, -R3 ;  /* 0x000000015d047824 */ /* 0x000fe200078e0a03 */
[----:B------:R-:W-:Y:S01]  /*24d0*/  BSSY B0, `(.L_x_32) ;  /* 0x00003fb000007945 */ /* 0x000fe20003800000 */
[----:B------:R-:W-:Y:S02]  /*24e0*/  IMAD.IADD R3, R98, 0x1, -R7 ;  /* 0x0000000162037824 */ /* 0x000fe400078e0a07 */
[----:B------:R-:W-:Y:S01]  /*24f0*/  IMAD.IADD R115, R105, 0x1, R11 ;  /* 0x0000000169737824 */ /* 0x000fe200078e020b */
[----:B------:R-:W-:-:S04]  /*2500*/  ISETP.GT.AND P2, PT, R4, RZ, PT ;  /* 0x000000ff0400720c */ /* 0x000fc80003f44270 */
[----:B------:R-:W-:-:S03]  /*2510*/  ISETP.GT.AND P3, PT, R3, RZ, P2 ;  /* 0x000000ff0300720c */ /* 0x000fc60001764270 */
[----:B------:R-:W-:Y:S10]  /*2520*/  @!P0 BRA `(.L_x_33) ;  /* 0x0000002c001c8947 */ /* 0x000ff40003800000 */
[----:B------:R-:W0:Y:S01]  /*2530*/  LDC.64 R108, c[0x0][0x5b8] ;  /* 0x00016e00ff6c7b82 */ /* 0x000e220000000a00 */
[----:B------:R-:W-:-:S07]  /*2540*/  ULDC.64 UR4, c[0x0][0x5c0] ;  /* 0x0001700000047ab9 */ /* 0x000fce0000000a00 */
[----:B------:R-:W1:Y:S08]  /*2550*/  LDC.64 R110, c[0x0][0x5b0] ;  /* 0x00016c00ff6e7b82 */ /* 0x000e700000000a00 */
[----:B------:R-:W2:Y:S01]  /*2560*/  LDC.64 R112, c[0x0][0x5a8] ;  /* 0x00016a00ff707b82 */ /* 0x000ea20000000a00 */
[-C--:B0-----:R-:W-:Y:S02]  /*2570*/  IMAD R6, R13, R108.reuse, RZ ;  /* 0x0000006c0d067224 */ /* 0x081fe400078e02ff */
[----:B------:R-:W-:-:S04]  /*2580*/  IMAD.WIDE.U32 R106, R99, R108, R8 ;  /* 0x0000006c636a7225 */ /* 0x000fc800078e0008 */
[----:B------:R-:W-:Y:S02]  /*2590*/  IMAD R105, R99, R109, R6 ;  /* 0x0000006d63697224 */ /* 0x000fe400078e0206 */
[-C--:B-1----:R-:W-:Y:S02]  /*25a0*/  IMAD R5, R101, R110.reuse, RZ ;  /* 0x0000006e65057224 */ /* 0x082fe400078e02ff */
[----:B------:R-:W-:Y:S02]  /*25b0*/  IMAD.IADD R13, R107, 0x1, R105 ;  /* 0x000000016b0d7824 */ /* 0x000fe400078e0269 */
[----:B------:R-:W-:Y:S02]  /*25c0*/  IMAD.MOV.U32 R12, RZ, RZ, R106 ;  /* 0x000000ffff0c7224 */ /* 0x000fe400078e006a */
[C---:B------:R-:W-:Y:S02]  /*25d0*/  IMAD R101, R100.reuse, R111, R5 ;  /* 0x0000006f64657224 */ /* 0x040fe400078e0205 */
[----:B------:R-:W-:-:S04]  /*25e0*/  IMAD.WIDE.U32 R6, R100, R110, R12 ;  /* 0x0000006e64067225 */ /* 0x000fc800078e000c */
[----:B------:R-:W-:Y:S01]  /*25f0*/  IMAD.IADD R5, R7, 0x1, R101 ;  /* 0x0000000107057824 */ /* 0x000fe200078e0265 */
[----:B--2---:R-:W-:-:S04]  /*2600*/  LEA R14, P0, R6, R112, 0x2 ;  /* 0x00000070060e7211 */ /* 0x004fc800078010ff */
[----:B------:R-:W-:-:S05]  /*2610*/  LEA.HI.X R15, R6, R113, R5, 0x2, P0 ;  /* 0x00000071060f7211 */ /* 0x000fca00000f1405 */
[----:B------:R0:W2:Y:S01]  /*2620*/  @P3 LDG.E.LTC128B R5, desc[UR36][R14.64] ;  /* 0x000000240e053981 */ /* 0x0000a2000c1e1920 */
[----:B------:R-:W-:Y:S01]  /*2630*/  ISETP.GT.AND P0, PT, R4, 0x1, PT ;  /* 0x000000010400780c */ /* 0x000fe20003f04270 */
[----:B------:R-:W-:Y:S01]  /*2640*/  IMAD.WIDE.U32 R6, R100, R110, R8 ;  /* 0x0000006e64067225 */ /* 0x000fe200078e0008 */
[----:B------:R-:W-:Y:S03]  /*2650*/  BSSY B1, `(.L_x_34) ;  /* 0x0000013000017945 */ /* 0x000fe60003800000 */
[----:B------:R-:W-:Y:S02]  /*2660*/  IMAD.IADD R7, R101, 0x1, R7 ;  /* 0x0000000165077824 */ /* 0x000fe400078e0207 */
[----:B------:R-:W-:Y:S01]  /*2670*/  IMAD.WIDE.U32 R20, R99, R108, R6 ;  /* 0x0000006c63147225 */ /* 0x000fe200078e0006 */
[----:B0-----:R-:W-:-:S03]  /*2680*/  SHF.L.U64.HI R15, R110, 0x3, R111 ;  /* 0x000000036e0f7819 */ /* 0x001fc6000001026f */
[----:B------:R-:W-:Y:S01]  /*2690*/  IMAD.IADD R7, R105, 0x1, R21 ;  /* 0x0000000169077824 */ /* 0x000fe200078e0215 */
[----:B------:R-:W-:Y:S01]  /*26a0*/  LEA R6, P4, R20, R112, 0x2 ;  /* 0x0000007014067211 */ /* 0x000fe200078810ff */
[----:B------:R-:W-:-:S03]  /*26b0*/  IMAD.SHL.U32 R14, R110, 0x8, RZ ;  /* 0x000000086e0e7824 */ /* 0x000fc600078e00ff */
[----:B------:R-:W-:Y:S01]  /*26c0*/  LEA.HI.X R7, R20, R113, R7, 0x2, P4 ;  /* 0x0000007114077211 */ /* 0x000fe200020f1407 */
[----:B------:R-:W-:Y:S01]  /*26d0*/  IMAD.WIDE.U32 R20, R100, R110, R14 ;  /* 0x0000006e64147225 */ /* 0x000fe200078e000e */
[----:B--2---:R-:W-:-:S05]  /*26e0*/  LOP3.LUT R10, R5, 0xffffe000, RZ, 0xc0, !PT ;  /* 0xffffe000050a7812 */ /* 0x004fca00078ec0ff */
[----:B------:R-:W-:Y:S01]  /*26f0*/  FMUL R11, R10, R89 ;  /* 0x000000590a0b7220 */ /* 0x000fe20000400000 */
[----:B------:R-:W-:-:S03]  /*2700*/  LEA R10, P1, R104, UR4, 0x2 ;  /* 0x00000004680a7c11 */ /* 0x000fc6000f8210ff */
[----:B------:R-:W-:Y:S01]  /*2710*/  FFMA R109, R24, R88, R11 ;  /* 0x00000058186d7223 */ /* 0x000fe2000000000b */
[----:B------:R-:W-:Y:S02]  /*2720*/  LEA.HI.X R11, R104, UR5, R115, 0x2, P1 ;  /* 0x00000005680b7c11 */ /* 0x000fe400088f1473 */
[----:B------:R-:W-:Y:S02]  /*2730*/  ISETP.GT.AND P1, PT, R3, RZ, P0 ;  /* 0x000000ff0300720c */ /* 0x000fe40000724270 */
[----:B------:R-:W-:-:S05]  /*2740*/  F2FP.TF32.F32.PACK_B R109, R109 ;  /* 0x0000006dff6d723e */ /* 0x000fca00024050ff */
[----:B------:R0:W-:Y:S06]  /*2750*/  @P3 STG.E desc[UR36][R10.64], R109 ;  /* 0x0000006d0a003986 */ /* 0x0001ec000c101924 */
[----:B------:R-:W-:Y:S05]  /*2760*/  @!P1 BRA `(.L_x_35) ;  /* 0x0000000000049947 */ /* 0x000fea0003800000 */
[----:B------:R1:W5:Y:S02]  /*2770*/  LDG.E.LTC128B R5, desc[UR36][R6.64+0x4] ;  /* 0x0000042406057981 */ /* 0x000364000c1e1920 */
.L_x_35:
[----:B------:R-:W-:Y:S05]  /*2780*/  BSYNC B1 ;  /* 0x0000000000017941 */ /* 0x000fea0003800000 */
.L_x_34:
[----:B-----5:R-:W-:Y:S01]  /*2790*/  LOP3.LUT R12, R5, 0xffffe000, RZ, 0xc0, !PT ;  /* 0xffffe000050c7812 */ /* 0x020fe200078ec0ff */
[----:B------:R-:W-:Y:S01]  /*27a0*/  IMAD.IADD R101, R101, 0x1, R21 ;  /* 0x0000000165657824 */ /* 0x000fe200078e0215 */
[----:B------:R-:W-:Y:S01]  /*27b0*/  IADD3 R106, P3, R106, R20, RZ ;  /* 0x000000146a6a7210 */ /* 0x000fe20007f7e0ff */
[----:B------:R-:W-:Y:S01]  /*27c0*/  IMAD.MOV.U32 R24, RZ, RZ, R5 ;  /* 0x000000ffff187224 */ /* 0x000fe200078e0005 */
[----:B------:R-:W-:Y:S01]  /*27d0*/  ISETP.GT.AND P2, PT, R3, 0x8, P2 ;  /* 0x000000080300780c */ /* 0x000fe20001744270 */
[----:B------:R-:W-:Y:S02]  /*27e0*/  FMUL R12, R12, R89 ;  /* 0x000000590c0c7220 */ /* 0x000fe40000400000 */
[----:B------:R-:W-:Y:S01]  /*27f0*/  IMAD.X R13, R101, 0x1, R13, P3 ;  /* 0x00000001650d7824 */ /* 0x000fe200018e060d */
[----:B------:R-:W-:Y:S01]  /*2800*/  LEA R14, P3, R106, R112, 0x2 ;  /* 0x000000706a0e7211 */ /* 0x000fe200078610ff */
[----:B------:R-:W-:-:S03]  /*2810*/  FFMA R25, R25, R88, R12 ;  /* 0x0000005819197223 */ /* 0x000fc6000000000c */
[----:B------:R-:W-:Y:S02]  /*2820*/  LEA.HI.X R15, R106, R113, R13, 0x2, P3 ;  /* 0x000000716a0f7211 */ /* 0x000fe400018f140d */
[----:B------:R-:W-:-:S05]  /*2830*/  F2FP.TF32.F32.PACK_B R25, R25 ;  /* 0x00000019ff19723e */ /* 0x000fca00024050ff */
[----:B------:R2:W-:Y:S04]  /*2840*/  @P1 STG.E desc[UR36][R10.64+0x4], R25 ;  /* 0x000004190a001986 */ /* 0x0005e8000c101924 */
[----:B------:R-:W3:Y:S01]  /*2850*/  @P2 LDG.E.LTC128B R24, desc[UR36][R14.64] ;  /* 0x000000240e182981 */ /* 0x000ee2000c1e1920 */
[----:B------:R-:W-:Y:S01]  /*2860*/  IADD3 R20, P1, R8, R20, RZ ;  /* 0x0000001408147210 */ /* 0x000fe20007f3e0ff */
[----:B------:R-:W-:Y:S01]  /*2870*/  BSSY B1, `(.L_x_36) ;  /* 0x0000011000017945 */ /* 0x000fe20003800000 */
[----:B------:R-:W-:-:S03]  /*2880*/  ISETP.GT.AND P0, PT, R3, 0x8, P0 ;  /* 0x000000080300780c */ /* 0x000fc60000704270 */
[----:B------:R-:W-:Y:S01]  /*2890*/  IMAD.X R21, R9, 0x1, R101, P1 ;  /* 0x0000000109157824 */ /* 0x000fe200008e0665 */
[C---:B------:R-:W-:Y:S02]  /*28a0*/  SHF.L.U64.HI R9, R90.reuse, 0x2, R91 ;  /* 0x000000025a097819 */ /* 0x040fe4000001025b */
[----:B------:R-:W-:Y:S01]  /*28b0*/  LEA R12, P1, R90, R10, 0x2 ;  /* 0x0000000a5a0c7211 */ /* 0x000fe200078210ff */
[----:B------:R-:W-:-:S04]  /*28c0*/  IMAD.WIDE.U32 R20, R99, R108, R20 ;  /* 0x0000006c63147225 */ /* 0x000fc800078e0014 */
[----:B------:R-:W-:Y:S01]  /*28d0*/  IMAD.X R13, R9, 0x1, R11, P1 ;  /* 0x00000001090d7824 */ /* 0x000fe200008e060b */
[----:B---3--:R-:W-:-:S05]  /*28e0*/  LOP3.LUT R8, R24, 0xffffe000, RZ, 0xc0, !PT ;  /* 0xffffe00018087812 */ /* 0x008fca00078ec0ff */
[----:B------:R-:W-:Y:S01]  /*28f0*/  FMUL R5, R8, R89 ;  /* 0x0000005908057220 */ /* 0x000fe20000400000 */
[----:B------:R-:W-:-:S03]  /*2900*/  LEA R8, P3, R20, R112, 0x2 ;  /* 0x0000007014087211 */ /* 0x000fc600078610ff */
[----:B------:R-:W-:Y:S01]  /*2910*/  FFMA R99, R26, R88, R5 ;  /* 0x000000581a637223 */ /* 0x000fe20000000005 */
[----:B------:R-:W-:-:S04]  /*2920*/  IMAD.IADD R5, R105, 0x1, R21 ;  /* 0x0000000169057824 */ /* 0x000fc800078e0215 */
[----:B------:R-:W-:Y:S02]  /*2930*/  F2FP.TF32.F32.PACK_B R99, R99 ;  /* 0x00000063ff63723e */ /* 0x000fe400024050ff */
[----:B------:R-:W-:-:S03]  /*2940*/  LEA.HI.X R9, R20, R113, R5, 0x2, P3 ;  /* 0x0000007114097211 */ /* 0x000fc600018f1405 */
[----:B------:R2:W-:Y:S01]  /*2950*/  @P2 STG.E desc[UR36][R12.64], R99 ;  /* 0x000000630c002986 */ /* 0x0005e2000c101924 */
[----:B------:R-:W-:Y:S05]  /*2960*/  @!P0 BRA `(.L_x_37) ;  /* 0x0000000000048947 */ /* 0x000fea0003800000 */
[----:B------:R3:W5:Y:S02]  /*2970*/  LDG.E.LTC128B R24, desc[UR36][R8.64+0x4] ;  /* 0x0000042408187981 */ /* 0x000764000c1e1920 */
.L_x_37:
[----:B------:R-:W-:Y:S05]  /*2980*/  BSYNC B1 ;  /* 0x0000000000017941 */ /* 0x000fea0003800000 */
.L_x_36:
[----:B-----5:R-:W-:Y:S01]  /*2990*/  LOP3.LUT R14, R24, 0xffffe000, RZ, 0xc0, !PT ;  /* 0xffffe000180e7812 */ /* 0x020fe200078ec0ff */
[----:B------:R-:W-:Y:S01]  /*29a0*/  BSSY B1, `(.L_x_38) ;  /* 0x0000009000017945 */ /* 0x000fe20003800000 */
[----:B------:R-:W-:-:S03]  /*29b0*/  ISETP.GT.AND P1, PT, R4, 0x8, PT ;  /* 0x000000080400780c */ /* 0x000fc60003f24270 */
[----:B------:R-:W-:Y:S01]  /*29c0*/  FMUL R14, R14, R89 ;  /* 0x000000590e0e7220 */ /* 0x000fe20000400000 */
[----:B------:R-:W-:-:S03]  /*29d0*/  ISETP.GT.AND P2, PT, R3, RZ, P1 ;  /* 0x000000ff0300720c */ /* 0x000fc60000f44270 */
[----:B------:R-:W-:-:S05]  /*29e0*/  FFMA R27, R27, R88, R14 ;  /* 0x000000581b1b7223 */ /* 0x000fca000000000e */
[----:B------:R-:W-:-:S05]  /*29f0*/  F2FP.TF32.F32.PACK_B R27, R27 ;  /* 0x0000001bff1b723e */ /* 0x000fca00024050ff */
[----:B------:R4:W-:Y:S01]  /*2a00*/  @P0 STG.E desc[UR36][R12.64+0x4], R27 ;  /* 0x0000041b0c000986 */ /* 0x0009e2000c101924 */
[----:B------:R-:W-:Y:S05]  /*2a10*/  @!P2 BRA `(.L_x_39) ;  /* 0x000000000004a947 */ /* 0x000fea0003800000 */
[----:B------:R0:W5:Y:S02]  /*2a20*/  LDG.E.LTC128B R24, desc[UR36][R6.64+0x20] ;  /* 0x0000202406187981 */ /* 0x000164000c1e1920 */
.L_x_39:
[----:B------:R-:W-:Y:S05]  /*2a30*/  BSYNC B1 ;  /* 0x0000000000017941 */ /* 0x000fea0003800000 */
.L_x_38:
        /* <DEDUP_REMOVED lines=10> */
.L_x_41:
[----:B------:R-:W-:Y:S05]  /*2ae0*/  BSYNC B1 ;  /* 0x0000000000017941 */ /* 0x000fea0003800000 */
.L_x_40:
[----:B-----5:R-:W-:Y:S01]  /*2af0*/  LOP3.LUT R14, R24, 0xffffe000, RZ, 0xc0, !PT ;  /* 0xffffe000180e7812 */ /* 0x020fe200078ec0ff */
[----:B------:R-:W-:Y:S01]  /*2b00*/  BSSY B1, `(.L_x_42) ;  /* 0x0000008000017945 */ /* 0x000fe20003800000 */
[----:B------:R-:W-:-:S03]  /*2b10*/  ISETP.GT.AND P1, PT, R3, 0x8, P1 ;  /* 0x000000080300780c */ /* 0x000fc60000f24270 */
[----:B------:R-:W-:-:S04]  /*2b20*/  FMUL R14, R14, R89 ;  /* 0x000000590e0e7220 */ /* 0x000fc80000400000 */
[----:B------:R-:W-:-:S05]  /*2b30*/  FFMA R29, R29, R88, R14 ;  /* 0x000000581d1d7223 */ /* 0x000fca000000000e */
[----:B------:R-:W-:-:S05]  /*2b40*/  F2FP.TF32.F32.PACK_B R29, R29 ;  /* 0x0000001dff1d723e */ /* 0x000fca00024050ff */
[----:B------:R0:W-:Y:S01]  /*2b50*/  @P3 STG.E desc[UR36][R10.64+0x24], R29 ;  /* 0x0000241d0a003986 */ /* 0x0001e2000c101924 */
[----:B------:R-:W-:Y:S05]  /*2b60*/  @!P1 BRA `(.L_x_43) ;  /* 0x0000000000049947 */ /* 0x000fea0003800000 */
[----:B------:R0:W5:Y:S02]  /*2b70*/  LDG.E.LTC128B R24, desc[UR36][R8.64+0x20] ;  /* 0x0000202408187981 */ /* 0x000164000c1e1920 */
.L_x_43:
[----:B------:R-:W-:Y:S05]  /*2b80*/  BSYNC B1 ;  /* 0x0000000000017941 */ /* 0x000fea0003800000 */
.L_x_42:
[----:B-----5:R-:W-:Y:S01]  /*2b90*/  LOP3.LUT R14, R24, 0xffffe000, RZ, 0xc0, !PT ;  /* 0xffffe000180e7812 */ /* 0x020fe200078ec0ff */
[----:B------:R-:W-:Y:S01]  /*2ba0*/  BSSY B1, `(.L_x_44) ;  /* 0x0000008000017945 */ /* 0x000fe20003800000 */
[----:B------:R-:W-:-:S03]  /*2bb0*/  ISETP.GT.AND P0, PT, R3, 0x8, P0 ;  /* 0x000000080300780c */ /* 0x000fc60000704270 */
[----:B0-----:R-:W-:-:S04]  /*2bc0*/  FMUL R5, R14, R89 ;  /* 0x000000590e057220 */ /* 0x001fc80000400000 */
[----:B------:R-:W-:-:S05]  /*2bd0*/  FFMA R5, R30, R88, R5 ;  /* 0x000000581e057223 */ /* 0x000fca0000000005 */
[----:B------:R-:W-:-:S05]  /*2be0*/  F2FP.TF32.F32.PACK_B R5, R5 ;  /* 0x00000005ff05723e */ /* 0x000fca00024050ff */
[----:B------:R0:W-:Y:S01]  /*2bf0*/  @P1 STG.E desc[UR36][R12.64+0x20], R5 ;  /* 0x000020050c001986 */ /* 0x0001e2000c101924 */
[----:B------:R-:W-:Y:S05]  /*2c00*/  @!P0 BRA `(.L_x_45) ;  /* 0x0000000000048947 */ /* 0x000fea0003800000 */
[----:B------:R0:W5:Y:S02]  /*2c10*/  LDG.E.LTC128B R24, desc[UR36][R8.64+0x24] ;  /* 0x0000242408187981 */ /* 0x000164000c1e1920 */
.L_x_45:
[----:B------:R-:W-:Y:S05]  /*2c20*/  BSYNC B1 ;  /* 0x0000000000017941 */ /* 0x000fea0003800000 */
.L_x_44:
        /* <DEDUP_REMOVED lines=10> */
.L_x_47:
[----:B------:R-:W-:Y:S05]  /*2cd0*/  BSYNC B1 ;  /* 0x0000000000017941 */ /* 0x000fea0003800000 */
.L_x_46:
[----:B-----5:R-:W-:Y:S01]  /*2ce0*/  LOP3.LUT R14, R24, 0xffffe000, RZ, 0xc0, !PT ;  /* 0xffffe000180e7812 */ /* 0x020fe200078ec0ff */
[----:B------:R-:W-:Y:S01]  /*2cf0*/  BSSY B1, `(.L_x_48) ;  /* 0x0000009000017945 */ /* 0x000fe20003800000 */
[----:B------:R-:W-:-:S03]  /*2d00*/  ISETP.GT.AND P0, PT, R4, 0x11, PT ;  /* 0x000000110400780c */ /* 0x000fc60003f04270 */
[----:B0-----:R-:W-:Y:S01]  /*2d10*/  FMUL R5, R14, R89 ;  /* 0x000000590e057220 */ /* 0x001fe20000400000 */
[----:B------:R-:W-:-:S03]  /*2d20*/  ISETP.GT.AND P3, PT, R3, RZ, P0 ;  /* 0x000000ff0300720c */ /* 0x000fc60000764270 */
[----:B------:R-:W-:-:S05]  /*2d30*/  FFMA R5, R32, R88, R5 ;  /* 0x0000005820057223 */ /* 0x000fca0000000005 */
[----:B------:R-:W-:-:S05]  /*2d40*/  F2FP.TF32.F32.PACK_B R5, R5 ;  /* 0x00000005ff05723e */ /* 0x000fca00024050ff */
[----:B------:R0:W-:Y:S01]  /*2d50*/  @P2 STG.E desc[UR36][R10.64+0x40], R5 ;  /* 0x000040050a002986 */ /* 0x0001e2000c101924 */
[----:B------:R-:W-:Y:S05]  /*2d60*/  @!P3 BRA `(.L_x_49) ;  /* 0x000000000004b947 */ /* 0x000fea0003800000 */
[----:B------:R0:W5:Y:S02]  /*2d70*/  LDG.E.LTC128B R24, desc[UR36][R6.64+0x44] ;  /* 0x0000442406187981 */ /* 0x000164000c1e1920 */
.L_x_49:
[----:B------:R-:W-:Y:S05]  /*2d80*/  BSYNC B1 ;  /* 0x0000000000017941 */ /* 0x000fea0003800000 */
.L_x_48:
        /* <DEDUP_REMOVED lines=9> */
.L_x_51:
[----:B------:R-:W-:Y:S05]  /*2e20*/  BSYNC B1 ;  /* 0x0000000000017941 */ /* 0x000fea0003800000 */
.L_x_50:
        /* <DEDUP_REMOVED lines=9> */
.L_x_53:
[----:B------:R-:W-:Y:S05]  /*2ec0*/  BSYNC B1 ;  /* 0x0000000000017941 */ /* 0x000fea0003800000 */
.L_x_52:
        /* <DEDUP_REMOVED lines=10> */
.L_x_55:
[----:B------:R-:W-:Y:S05]  /*2f70*/  BSYNC B1 ;  /* 0x0000000000017941 */ /* 0x000fea0003800000 */
.L_x_54:
        /* <DEDUP_REMOVED lines=10> */
.L_x_57:
[----:B------:R-:W-:Y:S05]  /*3020*/  BSYNC B1 ;  /* 0x0000000000017941 */ /* 0x000fea0003800000 */
.L_x_56:
        /* <DEDUP_REMOVED lines=9> */
.L_x_59:
[----:B------:R-:W-:Y:S05]  /*30c0*/  BSYNC B1 ;  /* 0x0000000000017941 */ /* 0x000fea0003800000 */
.L_x_58:
        /* <DEDUP_REMOVED lines=9> */
.L_x_61:
[----:B------:R-:W-:Y:S05]  /*3160*/  BSYNC B1 ;  /* 0x0000000000017941 */ /* 0x000fea0003800000 */
.L_x_60:
        /* <DEDUP_REMOVED lines=10> */
.L_x_63:
[----:B------:R-:W-:Y:S05]  /*3210*/  BSYNC B1 ;  /* 0x0000000000017941 */ /* 0x000fea0003800000 */
.L_x_62:
        /* <DEDUP_REMOVED lines=10> */
.L_x_65:
[----:B------:R-:W-:Y:S05]  /*32c0*/  BSYNC B1 ;  /* 0x0000000000017941 */ /* 0x000fea0003800000 */
.L_x_64:
        /* <DEDUP_REMOVED lines=9> */
.L_x_67:
[----:B------:R-:W-:Y:S05]  /*3360*/  BSYNC B1 ;  /* 0x0000000000017941 */ /* 0x000fea0003800000 */
.L_x_66:
        /* <DEDUP_REMOVED lines=9> */
.L_x_69:
[----:B------:R-:W-:Y:S05]  /*3400*/  BSYNC B1 ;  /* 0x0000000000017941 */ /* 0x000fea0003800000 */
.L_x_68:
        /* <DEDUP_REMOVED lines=10> */
.L_x_71:
[----:B------:R-:W-:Y:S05]  /*34b0*/  BSYNC B1 ;  /* 0x0000000000017941 */ /* 0x000fea0003800000 */
.L_x_70:
        /* <DEDUP_REMOVED lines=10> */
.L_x_73:
[----:B------:R-:W-:Y:S05]  /*3560*/  BSYNC B1 ;  /* 0x0000000000017941 */ /* 0x000fea0003800000 */
.L_x_72:
        /* <DEDUP_REMOVED lines=9> */
.L_x_75:
[----:B------:R-:W-:Y:S05]  /*3600*/  BSYNC B1 ;  /* 0x0000000000017941 */ /* 0x000fea0003800000 */
.L_x_74:
        /* <DEDUP_REMOVED lines=9> */
.L_x_77:
[----:B------:R-:W-:Y:S05]  /*36a0*/  BSYNC B1 ;  /* 0x0000000000017941 */ /* 0x000fea0003800000 */
.L_x_76:
        /* <DEDUP_REMOVED lines=10> */
.L_x_79:
[----:B------:R-:W-:Y:S05]  /*3750*/  BSYNC B1 ;  /* 0x0000000000017941 */ /* 0x000fea0003800000 */
.L_x_78:
        /* <DEDUP_REMOVED lines=10> */
.L_x_81:
[----:B------:R-:W-:Y:S05]  /*3800*/  BSYNC B1 ;  /* 0x0000000000017941 */ /* 0x000fea0003800000 */
.L_x_80:
        /* <DEDUP_REMOVED lines=9> */
.L_x_83:
[----:B------:R-:W-:Y:S05]  /*38a0*/  BSYNC B1 ;  /* 0x0000000000017941 */ /* 0x000fea0003800000 */
.L_x_82:
        /* <DEDUP_REMOVED lines=9> */
.L_x_85:
[----:B------:R-:W-:Y:S05]  /*3940*/  BSYNC B1 ;  /* 0x0000000000017941 */ /* 0x000fea0003800000 */
.L_x_84:
        /* <DEDUP_REMOVED lines=10> */
.L_x_87:
[----:B------:R-:W-:Y:S05]  /*39f0*/  BSYNC B1 ;  /* 0x0000000000017941 */ /* 0x000fea0003800000 */
.L_x_86:
        /* <DEDUP_REMOVED lines=10> */
.L_x_89:
[----:B------:R-:W-:Y:S05]  /*3aa0*/  BSYNC B1 ;  /* 0x0000000000017941 */ /* 0x000fea0003800000 */
.L_x_88:
        /* <DEDUP_REMOVED lines=9> */
.L_x_91:
[----:B------:R-:W-:Y:S05]  /*3b40*/  BSYNC B1 ;  /* 0x0000000000017941 */ /* 0x000fea0003800000 */
.L_x_90:
        /* <DEDUP_REMOVED lines=9> */
.L_x_93:
[----:B------:R-:W-:Y:S05]  /*3be0*/  BSYNC B1 ;  /* 0x0000000000017941 */ /* 0x000fea0003800000 */
.L_x_92:
        /* <DEDUP_REMOVED lines=10> */
.L_x_95:
[----:B------:R-:W-:Y:S05]  /*3c90*/  BSYNC B1 ;  /* 0x0000000000017941 */ /* 0x000fea0003800000 */
.L_x_94:
        /* <DEDUP_REMOVED lines=10> */
.L_x_97:
[----:B------:R-:W-:Y:S05]  /*3d40*/  BSYNC B1 ;  /* 0x0000000000017941 */ /* 0x000fea0003800000 */
.L_x_96:
        /* <DEDUP_REMOVED lines=9> */
.L_x_99:
[----:B------:R-:W-:Y:S05]  /*3de0*/  BSYNC B1 ;  /* 0x0000000000017941 */ /* 0x000fea0003800000 */
.L_x_98:
        /* <DEDUP_REMOVED lines=9> */
.L_x_101:
[----:B------:R-:W-:Y:S05]  /*3e80*/  BSYNC B1 ;  /* 0x0000000000017941 */ /* 0x000fea0003800000 */
.L_x_100:
        /* <DEDUP_REMOVED lines=10> */
.L_x_103:
[----:B------:R-:W-:Y:S05]  /*3f30*/  BSYNC B1 ;  /* 0x0000000000017941 */ /* 0x000fea0003800000 */
.L_x_102:
        /* <DEDUP_REMOVED lines=10> */
.L_x_105:
[----:B------:R-:W-:Y:S05]  /*3fe0*/  BSYNC B1 ;  /* 0x0000000000017941 */ /* 0x000fea0003800000 */
.L_x_104:
        /* <DEDUP_REMOVED lines=9> */
.L_x_107:
[----:B------:R-:W-:Y:S05]  /*4080*/  BSYNC B1 ;  /* 0x0000000000017941 */ /* 0x000fea0003800000 */
.L_x_106:
        /* <DEDUP_REMOVED lines=9> */
.L_x_109:
[----:B------:R-:W-:Y:S05]  /*4120*/  BSYNC B1 ;  /* 0x0000000000017941 */ /* 0x000fea0003800000 */
.L_x_108:
        /* <DEDUP_REMOVED lines=10> */
.L_x_111:
[----:B------:R-:W-:Y:S05]  /*41d0*/  BSYNC B1 ;  /* 0x0000000000017941 */ /* 0x000fea0003800000 */
.L_x_110:
        /* <DEDUP_REMOVED lines=10> */
.L_x_113:
[----:B------:R-:W-:Y:S05]  /*4280*/  BSYNC B1 ;  /* 0x0000000000017941 */ /* 0x000fea0003800000 */
.L_x_112:
        /* <DEDUP_REMOVED lines=9> */
.L_x_115:
[----:B------:R-:W-:Y:S05]  /*4320*/  BSYNC B1 ;  /* 0x0000000000017941 */ /* 0x000fea0003800000 */
.L_x_114:
        /* <DEDUP_REMOVED lines=9> */
.L_x_117:
[----:B------:R-:W-:Y:S05]  /*43c0*/  BSYNC B1 ;  /* 0x0000000000017941 */ /* 0x000fea0003800000 */
.L_x_116:
        /* <DEDUP_REMOVED lines=10> */
.L_x_119:
[----:B------:R-:W-:Y:S05]  /*4470*/  BSYNC B1 ;  /* 0x0000000000017941 */ /* 0x000fea0003800000 */
.L_x_118:
        /* <DEDUP_REMOVED lines=10> */
.L_x_121:
[----:B------:R-:W-:Y:S05]  /*4520*/  BSYNC B1 ;  /* 0x0000000000017941 */ /* 0x000fea0003800000 */
.L_x_120:
        /* <DEDUP_REMOVED lines=9> */
.L_x_123:
[----:B------:R-:W-:Y:S05]  /*45c0*/  BSYNC B1 ;  /* 0x0000000000017941 */ /* 0x000fea0003800000 */
.L_x_122:
        /* <DEDUP_REMOVED lines=9> */
.L_x_125:
[----:B------:R-:W-:Y:S05]  /*4660*/  BSYNC B1 ;  /* 0x0000000000017941 */ /* 0x000fea0003800000 */
.L_x_124:
        /* <DEDUP_REMOVED lines=10> */
.L_x_127:
[----:B------:R-:W-:Y:S05]  /*4710*/  BSYNC B1 ;  /* 0x0000000000017941 */ /* 0x000fea0003800000 */
.L_x_126:
        /* <DEDUP_REMOVED lines=10> */
.L_x_129:
[----:B------:R-:W-:Y:S05]  /*47c0*/  BSYNC B1 ;  /* 0x0000000000017941 */ /* 0x000fea0003800000 */
.L_x_128:
        /* <DEDUP_REMOVED lines=9> */
.L_x_131:
[----:B------:R-:W-:Y:S05]  /*4860*/  BSYNC B1 ;  /* 0x0000000000017941 */ /* 0x000fea0003800000 */
.L_x_130:
        /* <DEDUP_REMOVED lines=9> */
.L_x_133:
[----:B------:R-:W-:Y:S05]  /*4900*/  BSYNC B1 ;  /* 0x0000000000017941 */ /* 0x000fea0003800000 */
.L_x_132:
        /* <DEDUP_REMOVED lines=10> */
.L_x_135:
[----:B------:R-:W-:Y:S05]  /*49b0*/  BSYNC B1 ;  /* 0x0000000000017941 */ /* 0x000fea0003800000 */
.L_x_134:
        /* <DEDUP_REMOVED lines=10> */
.L_x_137:
[----:B------:R-:W-:Y:S05]  /*4a60*/  BSYNC B1 ;  /* 0x0000000000017941 */ /* 0x000fea0003800000 */
.L_x_136:
        /* <DEDUP_REMOVED lines=9> */
.L_x_139:
[----:B------:R-:W-:Y:S05]  /*4b00*/  BSYNC B1 ;  /* 0x0000000000017941 */ /* 0x000fea0003800000 */
.L_x_138:
        /* <DEDUP_REMOVED lines=9> */
.L_x_141:
[----:B------:R-:W-:Y:S05]  /*4ba0*/  BSYNC B1 ;  /* 0x0000000000017941 */ /* 0x000fea0003800000 */
.L_x_140:
        /* <DEDUP_REMOVED lines=10> */
.L_x_143:
[----:B------:R-:W-:Y:S05]  /*4c50*/  BSYNC B1 ;  /* 0x0000000000017941 */ /* 0x000fea0003800000 */
.L_x_142:
        /* <DEDUP_REMOVED lines=10> */
.L_x_145:
[----:B------:R-:W-:Y:S05]  /*4d00*/  BSYNC B1 ;  /* 0x0000000000017941 */ /* 0x000fea0003800000 */
.L_x_144:
        /* <DEDUP_REMOVED lines=9> */
.L_x_147:
[----:B------:R-:W-:Y:S05]  /*4da0*/  BSYNC B1 ;  /* 0x0000000000017941 */ /* 0x000fea0003800000 */
.L_x_146:
        /* <DEDUP_REMOVED lines=9> */
.L_x_149:
[----:B------:R-:W-:Y:S05]  /*4e40*/  BSYNC B1 ;  /* 0x0000000000017941 */ /* 0x000fea0003800000 */
.L_x_148:
        /* <DEDUP_REMOVED lines=10> */
.L_x_151:
[----:B------:R-:W-:Y:S05]  /*4ef0*/  BSYNC B1 ;  /* 0x0000000000017941 */ /* 0x000fea0003800000 */
.L_x_150:
[----:B-----5:R-:W-:Y:S01]  /*4f00*/  LOP3.LUT R14, R24, 0xffffe000, RZ, 0xc0, !PT ;  /* 0xffffe000180e7812 */ /* 0x020fe200078ec0ff */
[----:B------:R-:W-:Y:S01]  /*4f10*/  BSSY B1, `(.L_x_152) ;  /* 0x000000b000017945 */ /* 0x000fe20003800000 */
[----:B------:R-:W-:Y:S01]  /*4f20*/  ISETP.GT.AND P0, PT, R4, 0x79, PT ;  /* 0x000000790400780c */ /* 0x000fe20003f04270 */
[----:B------:R-:W-:Y:S02]  /*4f30*/  @P2 IMAD.MOV.U32 R4, RZ, RZ, R10 ;  /* 0x000000ffff042224 */ /* 0x000fe400078e000a */
[----:B0-----:R-:W-:Y:S01]  /*4f40*/  FMUL R5, R14, R89 ;  /* 0x000000590e057220 */ /* 0x001fe20000400000 */
[----:B------:R-:W-:-:S03]  /*4f50*/  ISETP.GT.AND P3, PT, R3, RZ, P0 ;  /* 0x000000ff0300720c */ /* 0x000fc60000764270 */
[----:B------:R-:W-:Y:S01]  /*4f60*/  FFMA R15, R84, R88, R5 ;  /* 0x00000058540f7223 */ /* 0x000fe20000000005 */
[----:B------:R-:W-:-:S04]  /*4f70*/  @P2 IMAD.MOV.U32 R5, RZ, RZ, R11 ;  /* 0x000000ffff052224 */ /* 0x000fc800078e000b */
[----:B------:R-:W-:-:S05]  /*4f80*/  F2FP.TF32.F32.PACK_B R15, R15 ;  /* 0x0000000fff0f723e */ /* 0x000fca00024050ff */
[----:B------:R0:W-:Y:S01]  /*4f90*/  @P2 STG.E desc[UR36][R4.64+0x1e0], R15 ;  /* 0x0001e00f04002986 */ /* 0x0001e2000c101924 */
[----:B------:R-:W-:Y:S05]  /*4fa0*/  @!P3 BRA `(.L_x_153) ;  /* 0x000000000004b947 */ /* 0x000fea0003800000 */
[----:B------:R0:W5:Y:S02]  /*4fb0*/  LDG.E.LTC128B R24, desc[UR36][R6.64+0x1e4] ;  /* 0x0001e42406187981 */ /* 0x000164000c1e1920 */
.L_x_153:
[----:B------:R-:W-:Y:S05]  /*4fc0*/  BSYNC B1 ;  /* 0x0000000000017941 */ /* 0x000fea0003800000 */
.L_x_152:
[----:B0----5:R-:W-:Y:S01]  /*4fd0*/  LOP3.LUT R4, R24, 0xffffe000, RZ, 0xc0, !PT ;  /* 0xffffe00018047812 */ /* 0x021fe200078ec0ff */
        /* <DEDUP_REMOVED lines=8> */
.L_x_155:
[----:B------:R-:W-:Y:S05]  /*5060*/  BSYNC B1 ;  /* 0x0000000000017941 */ /* 0x000fea0003800000 */
.L_x_154:
[----:B-----5:R-:W-:Y:S01]  /*5070*/  LOP3.LUT R4, R24, 0xffffe000, RZ, 0xc0, !PT ;  /* 0xffffe00018047812 */ /* 0x020fe200078ec0ff */
[----:B------:R-:W-:Y:S01]  /*5080*/  BSSY B1, `(.L_x_156) ;  /* 0x000000a000017945 */ /* 0x000fe20003800000 */
[----:B------:R-:W-:-:S03]  /*5090*/  ISETP.GT.AND P0, PT, R3, 0x8, P0 ;  /* 0x000000080300780c */ /* 0x000fc60000704270 */
[----:B------:R-:W-:Y:S01]  /*50a0*/  FMUL R5, R4, R89 ;  /* 0x0000005904057220 */ /* 0x000fe20000400000 */
[----:B------:R-:W-:-:S03]  /*50b0*/  @P1 IMAD.MOV.U32 R4, RZ, RZ, R12 ;  /* 0x000000ffff041224 */ /* 0x000fc600078e000c */
[----:B-1----:R-:W-:Y:S01]  /*50c0*/  FFMA R7, R86, R88, R5 ;  /* 0x0000005856077223 */ /* 0x002fe20000000005 */
[----:B------:R-:W-:-:S04]  /*50d0*/  @P1 IMAD.MOV.U32 R5, RZ, RZ, R13 ;  /* 0x000000ffff051224 */ /* 0x000fc800078e000d */
[----:B------:R-:W-:-:S05]  /*50e0*/  F2FP.TF32.F32.PACK_B R7, R7 ;  /* 0x00000007ff07723e */ /* 0x000fca00024050ff */
[----:B------:R1:W-:Y:S01]  /*50f0*/  @P1 STG.E desc[UR36][R4.64+0x1e0], R7 ;  /* 0x0001e00704001986 */ /* 0x0003e2000c101924 */
[----:B------:R-:W-:Y:S05]  /*5100*/  @!P0 BRA `(.L_x_157) ;  /* 0x0000000000048947 */ /* 0x000fea0003800000 */
[----:B------:R0:W5:Y:S02]  /*5110*/  LDG.E.LTC128B R24, desc[UR36][R8.64+0x1e4] ;  /* 0x0001e42408187981 */ /* 0x000164000c1e1920 */
.L_x_157:
[----:B------:R-:W-:Y:S05]  /*5120*/  BSYNC B1 ;  /* 0x0000000000017941 */ /* 0x000fea0003800000 */
.L_x_156:
[----:B------:R-:W-:Y:S05]  /*5130*/  @!P0 BRA `(.L_x_158) ;  /* 0x0000001000d08947 */ /* 0x000fea0003800000 */
[----:B-----5:R-:W-:-:S05]  /*5140*/  LOP3.LUT R24, R24, 0xffffe000, RZ, 0xc0, !PT ;  /* 0xffffe00018187812 */ /* 0x020fca00078ec0ff */
[----:B------:R-:W-:-:S04]  /*5150*/  FMUL R24, R24, R89 ;  /* 0x0000005918187220 */ /* 0x000fc80000400000 */
[----:B------:R-:W-:-:S05]  /*5160*/  FFMA R87, R87, R88, R24 ;  /* 0x0000005857577223 */ /* 0x000fca0000000018 */
[----:B------:R-:W-:-:S05]  /*5170*/  F2FP.TF32.F32.PACK_B R87, R87 ;  /* 0x00000057ff57723e */ /* 0x000fca00024050ff */
[----:B------:R0:W-:Y:S01]  /*5180*/  STG.E desc[UR36][R12.64+0x1e4], R87 ;  /* 0x0001e4570c007986 */ /* 0x0001e2000c101924 */
[----:B------:R-:W-:Y:S05]  /*5190*/  BRA `(.L_x_158) ;  /* 0x0000001000b87947 */ /* 0x000fea0003800000 */
.L_x_33:
[----:B------:R-:W-:Y:S01]  /*51a0*/  ISETP.GT.AND P4, PT, R4, 0x1, PT ;  /* 0x000000010400780c */ /* 0x000fe20003f84270 */
[----:B------:R-:W-:Y:S01]  /*51b0*/  ULDC.64 UR4, c[0x0][0x5c0] ;  /* 0x0001700000047ab9 */ /* 0x000fe20000000a00 */
[-C--:B------:R-:W-:Y:S01]  /*51c0*/  FMUL R5, R24, R88.reuse ;  /* 0x0000005818057220 */ /* 0x080fe20000400000 */
[----:B------:R-:W-:Y:S01]  /*51d0*/  LEA R6, P1, R104, UR4, 0x2 ;  /* 0x0000000468067c11 */ /* 0x000fe2000f8210ff */
[-C--:B------:R-:W-:Y:S01]  /*51e0*/  FMUL R25, R25, R88.reuse ;  /* 0x0000005819197220 */ /* 0x080fe20000400000 */
[C---:B------:R-:W-:Y:S01]  /*51f0*/  ISETP.GT.AND P0, PT, R3.reuse, RZ, P4 ;  /* 0x000000ff0300720c */ /* 0x040fe20002704270 */
[-C--:B------:R-:W-:Y:S01]  /*5200*/  FMUL R11, R26, R88.reuse ;  /* 0x000000581a0b7220 */ /* 0x080fe20000400000 */
[----:B------:R-:W-:Y:S01]  /*5210*/  ISETP.GT.AND P2, PT, R3, 0x8, P2 ;  /* 0x000000080300780c */ /* 0x000fe20001744270 */
[-C--:B------:R-:W-:Y:S01]  /*5220*/  FMUL R27, R27, R88.reuse ;  /* 0x000000581b1b7220 */ /* 0x080fe20000400000 */
[----:B------:R-:W-:Y:S01]  /*5230*/  LEA.HI.X R7, R104, UR5, R115, 0x2, P1 ;  /* 0x0000000568077c11 */ /* 0x000fe200088f1473 */
[-C--:B------:R-:W-:Y:S01]  /*5240*/  FMUL R29, R29, R88.reuse ;  /* 0x000000581d1d7220 */ /* 0x080fe20000400000 */
[----:B------:R-:W-:Y:S01]  /*5250*/  F2FP.TF32.F32.PACK_B R5, R5 ;  /* 0x00000005ff05723e */ /* 0x000fe200024050ff */
[-C--:B------:R-:W-:Y:S01]  /*5260*/  FMUL R31, R31, R88.reuse ;  /* 0x000000581f1f7220 */ /* 0x080fe20000400000 */
[C---:B------:R-:W-:Y:S01]  /*5270*/  SHF.L.U64.HI R9, R90.reuse, 0x2, R91 ;  /* 0x000000025a097819 */ /* 0x040fe2000001025b */
[----:B------:R-:W-:Y:S01]  /*5280*/  FMUL R33, R33, R88 ;  /* 0x0000005821217220 */ /* 0x000fe20000400000 */
[----:B------:R-:W-:Y:S01]  /*5290*/  LEA R8, P1, R90, R6, 0x2 ;  /* 0x000000065a087211 */ /* 0x000fe200078210ff */
[----:B------:R0:W-:Y:S01]  /*52a0*/  @P3 STG.E desc[UR36][R6.64], R5 ;  /* 0x0000000506003986 */ /* 0x0001e2000c101924 */
[----:B------:R-:W-:Y:S01]  /*52b0*/  F2FP.TF32.F32.PACK_B R25, R25 ;  /* 0x00000019ff19723e */ /* 0x000fe200024050ff */
[-C--:B------:R-:W-:Y:S01]  /*52c0*/  FMUL R13, R34, R88.reuse ;  /* 0x00000058220d7220 */ /* 0x080fe20000400000 */
[----:B------:R-:W-:Y:S01]  /*52d0*/  F2FP.TF32.F32.PACK_B R11, R11 ;  /* 0x0000000bff0b723e */ /* 0x000fe200024050ff */
[----:B------:R-:W-:Y:S01]  /*52e0*/  IMAD.X R9, R9, 0x1, R7, P1 ;  /* 0x0000000109097824 */ /* 0x000fe200008e0607 */
[C---:B------:R-:W-:Y:S01]  /*52f0*/  ISETP.GT.AND P3, PT, R4.reuse, 0x8, PT ;  /* 0x000000080400780c */ /* 0x040fe20003f64270 */
[----:B------:R-:W-:Y:S01]  /*5300*/  @P0 STG.E desc[UR36][R6.64+0x4], R25 ;  /* 0x0000041906000986 */ /* 0x000fe2000c101924 */
[----:B------:R-:W-:Y:S01]  /*5310*/  ISETP.GT.AND P0, PT, R4, 0x9, PT ;  /* 0x000000090400780c */ /* 0x000fe20003f04270 */
[-C--:B------:R-:W-:Y:S01]  /*5320*/  FMUL R35, R35, R88.reuse ;  /* 0x0000005823237220 */ /* 0x080fe20000400000 */
[C---:B------:R-:W-:Y:S01]  /*5330*/  ISETP.GT.AND P4, PT, R3.reuse, 0x8, P4 ;  /* 0x000000080300780c */ /* 0x040fe20002784270 */
[----:B------:R1:W-:Y:S01]  /*5340*/  @P2 STG.E desc[UR36][R8.64], R11 ;  /* 0x0000000b08002986 */ /* 0x0003e2000c101924 */
[C---:B------:R-:W-:Y:S01]  /*5350*/  ISETP.GT.AND P1, PT, R3.reuse, RZ, P3 ;  /* 0x000000ff0300720c */ /* 0x040fe20001f24270 */
[-C--:B0-----:R-:W-:Y:S01]  /*5360*/  FMUL R5, R28, R88.reuse ;  /* 0x000000581c057220 */ /* 0x081fe20000400000 */
[----:B------:R-:W-:Y:S01]  /*5370*/  ISETP.GT.AND P2, PT, R3, RZ, P0 ;  /* 0x000000ff0300720c */ /* 0x000fe20000744270 */
[-C--:B------:R-:W-:Y:S01]  /*5380*/  FMUL R37, R37, R88.reuse ;  /* 0x0000005825257220 */ /* 0x080fe20000400000 */
[----:B------:R-:W-:Y:S01]  /*5390*/  ISETP.GT.AND P3, PT, R3, 0x8, P3 ;  /* 0x000000080300780c */ /* 0x000fe20001f64270 */
[-C--:B------:R-:W-:Y:S01]  /*53a0*/  FMUL R39, R39, R88.reuse ;  /* 0x0000005827277220 */ /* 0x080fe20000400000 */
[----:B------:R-:W-:Y:S01]  /*53b0*/  F2FP.TF32.F32.PACK_B R27, R27 ;  /* 0x0000001bff1b723e */ /* 0x000fe200024050ff */
[-C--:B------:R-:W-:Y:S01]  /*53c0*/  FMUL R41, R41, R88.reuse ;  /* 0x0000005829297220 */ /* 0x080fe20000400000 */
[----:B------:R-:W-:Y:S01]  /*53d0*/  F2FP.TF32.F32.PACK_B R5, R5 ;  /* 0x00000005ff05723e */ /* 0x000fe200024050ff */
[-C--:B------:R-:W-:Y:S01]  /*53e0*/  FMUL R43, R43, R88.reuse ;  /* 0x000000582b2b7220 */ /* 0x080fe20000400000 */
[----:B------:R-:W-:Y:S01]  /*53f0*/  F2FP.TF32.F32.PACK_B R29, R29 ;  /* 0x0000001dff1d723e */ /* 0x000fe200024050ff */
[-C--:B-1----:R-:W-:Y:S01]  /*5400*/  FMUL R11, R30, R88.reuse ;  /* 0x000000581e0b7220 */ /* 0x082fe20000400000 */
[----:B------:R-:W-:Y:S01]  /*5410*/  @P4 STG.E desc[UR36][R8.64+0x4], R27 ;  /* 0x0000041b08004986 */ /* 0x000fe2000c101924 */
[C---:B------:R-:W-:Y:S01]  /*5420*/  ISETP.GT.AND P4, PT, R4.reuse, 0x11, PT ;  /* 0x000000110400780c */ /* 0x040fe20003f84270 */
[-C--:B------:R-:W-:Y:S01]  /*5430*/  FMUL R45, R45, R88.reuse ;  /* 0x000000582d2d7220 */ /* 0x080fe20000400000 */
[----:B------:R-:W-:Y:S01]  /*5440*/  ISETP.GT.AND P0, PT, R3, 0x8, P0 ;  /* 0x000000080300780c */ /* 0x000fe20000704270 */
[----:B------:R0:W-:Y:S01]  /*5450*/  @P1 STG.E desc[UR36][R6.64+0x20], R5 ;  /* 0x0000200506001986 */ /* 0x0001e2000c101924 */
[----:B------:R-:W-:Y:S01]  /*5460*/  F2FP.TF32.F32.PACK_B R11, R11 ;  /* 0x0000000bff0b723e */ /* 0x000fe200024050ff */
[-C--:B------:R-:W-:Y:S01]  /*5470*/  FMUL R47, R47, R88.reuse ;  /* 0x000000582f2f7220 */ /* 0x080fe20000400000 */
[----:B------:R-:W-:Y:S01]  /*5480*/  F2FP.TF32.F32.PACK_B R31, R31 ;  /* 0x0000001fff1f723e */ /* 0x000fe200024050ff */
[----:B------:R-:W-:Y:S01]  /*5490*/  @P2 STG.E desc[UR36][R6.64+0x24], R29 ;  /* 0x0000241d06002986 */ /* 0x000fe2000c101924 */
[----:B------:R-:W-:Y:S01]  /*54a0*/  ISETP.GT.AND P2, PT, R4, 0x10, PT ;  /* 0x000000100400780c */ /* 0x000fe20003f44270 */
[-C--:B------:R-:W-:Y:S01]  /*54b0*/  FMUL R49, R49, R88.reuse ;  /* 0x0000005831317220 */ /* 0x080fe20000400000 */
[----:B------:R-:W-:Y:S01]  /*54c0*/  F2FP.TF32.F32.PACK_B R33, R33 ;  /* 0x00000021ff21723e */ /* 0x000fe200024050ff */
[----:B------:R1:W-:Y:S01]  /*54d0*/  @P3 STG.E desc[UR36][R8.64+0x20], R11 ;  /* 0x0000200b08003986 */ /* 0x0003e2000c101924 */
[----:B------:R-:W-:Y:S01]  /*54e0*/  ISETP.GT.AND P1, PT, R3, RZ, P2 ;  /* 0x000000ff0300720c */ /* 0x000fe20001724270 */
[-C--:B------:R-:W-:Y:S01]  /*54f0*/  FMUL R51, R51, R88.reuse ;  /* 0x0000005833337220 */ /* 0x080fe20000400000 */
[C---:B------:R-:W-:Y:S01]  /*5500*/  ISETP.GT.AND P3, PT, R3.reuse, RZ, P4 ;  /* 0x000000ff0300720c */ /* 0x040fe20002764270 */
[-C--:B0-----:R-:W-:Y:S01]  /*5510*/  FMUL R5, R32, R88.reuse ;  /* 0x0000005820057220 */ /* 0x081fe20000400000 */
[----:B------:R-:W-:Y:S01]  /*5520*/  ISETP.GT.AND P2, PT, R3, 0x8, P2 ;  /* 0x000000080300780c */ /* 0x000fe20001744270 */
[----:B------:R-:W-:Y:S01]  /*5530*/  @P0 STG.E desc[UR36][R8.64+0x24], R31 ;  /* 0x0000241f08000986 */ /* 0x000fe2000c101924 */
[----:B------:R-:W-:Y:S01]  /*5540*/  F2FP.TF32.F32.PACK_B R13, R13 ;  /* 0x0000000dff0d723e */ /* 0x000fe200024050ff */
[-C--:B------:R-:W-:Y:S01]  /*5550*/  FMUL R53, R53, R88.reuse ;  /* 0x0000005835357220 */ /* 0x080fe20000400000 */
[----:B------:R-:W-:Y:S01]  /*5560*/  F2FP.TF32.F32.PACK_B R5, R5 ;  /* 0x00000005ff05723e */ /* 0x000fe200024050ff */
[-C--:B------:R-:W-:Y:S01]  /*5570*/  FMUL R55, R55, R88.reuse ;  /* 0x0000005837377220 */ /* 0x080fe20000400000 */
[----:B------:R-:W-:Y:S01]  /*5580*/  ISETP.GT.AND P0, PT, R4, 0x19, PT ;  /* 0x000000190400780c */ /* 0x000fe20003f04270 */
[-C--:B-1----:R-:W-:Y:S01]  /*5590*/  FMUL R11, R38, R88.reuse ;  /* 0x00000058260b7220 */ /* 0x082fe20000400000 */
        /* <DEDUP_REMOVED lines=16> */
[----:B------:R-:W-:Y:S01]  /*56a0*/  ISETP.GT.AND P4, PT, R4, 0x21, PT ;  /* 0x000000210400780c */ /* 0x000fe20003f84270 */
[-C--:B------:R-:W-:Y:S01]  /*56b0*/  FMUL R63, R63, R88.reuse ;  /* 0x000000583f3f7220 */ /* 0x080fe20000400000 */
[----:B------:R-:W-:Y:S01]  /*56c0*/  F2FP.TF32.F32.PACK_B R5, R5 ;  /* 0x00000005ff05723e */ /* 0x000fe200024050ff */
[-C--:B------:R-:W-:Y:S01]  /*56d0*/  FMUL R65, R65, R88.reuse ;  /* 0x0000005841417220 */ /* 0x080fe20000400000 */
[----:B------:R-:W-:Y:S01]  /*56e0*/  ISETP.GT.AND P0, PT, R3, 0x8, P0 ;  /* 0x000000080300780c */ /* 0x000fe20000704270 */
[-C--:B-1----:R-:W-:Y:S01]  /*56f0*/  FMUL R13, R42, R88.reuse ;  /* 0x000000582a0d7220 */ /* 0x082fe20000400000 */
[----:B------:R-:W-:Y:S01]  /*5700*/  F2FP.TF32.F32.PACK_B R39, R39 ;  /* 0x00000027ff27723e */ /* 0x000fe200024050ff */
        /* <DEDUP_REMOVED lines=13> */
[C---:B------:R-:W-:Y:S01]  /*57e0*/  ISETP.GT.AND P2, PT, R3.reuse, 0x8, P2 ;  /* 0x000000080300780c */ /* 0x040fe20001744270 */
[----:B------:R-:W-:Y:S01]  /*57f0*/  @P0 STG.E desc[UR36][R8.64+0x64], R39 ;  /* 0x0000642708000986 */ /* 0x000fe2000c101924 */
[----:B------:R-:W-:Y:S01]  /*5800*/  ISETP.GT.AND P4, PT, R3, 0x8, P4 ;  /* 0x000000080300780c */ /* 0x000fe20002784270 */
[-C--:B------:R-:W-:Y:S01]  /*5810*/  FMUL R73, R73, R88.reuse ;  /* 0x0000005849497220 */ /* 0x080fe20000400000 */
[----:B------:R-:W-:Y:S01]  /*5820*/  F2FP.TF32.F32.PACK_B R5, R5 ;  /* 0x00000005ff05723e */ /* 0x000fe200024050ff */
[-C--:B------:R-:W-:Y:S01]  /*5830*/  FMUL R75, R75, R88.reuse ;  /* 0x000000584b4b7220 */ /* 0x080fe20000400000 */
[----:B------:R-:W-:Y:S01]  /*5840*/  ISETP.GT.AND P0, PT, R4, 0x29, PT ;  /* 0x000000290400780c */ /* 0x000fe20003f04270 */
        /* <DEDUP_REMOVED lines=25> */
[----:B------:R-:W-:Y:S01]  /*59e0*/  ISETP.GT.AND P1, PT, R4, 0x31, PT ;  /* 0x000000310400780c */ /* 0x000fe20003f24270 */
[-C--:B------:R-:W-:Y:S01]  /*59f0*/  FMUL R85, R85, R88.reuse ;  /* 0x0000005855557220 */ /* 0x080fe20000400000 */
[----:B------:R-:W-:Y:S01]  /*5a00*/  F2FP.TF32.F32.PACK_B R13, R13 ;  /* 0x0000000dff0d723e */ /* 0x000fe200024050ff */
[----:B------:R-:W-:Y:S01]  /*5a10*/  @P2 STG.E desc[UR36][R6.64+0xa4], R45 ;  /* 0x0000a42d06002986 */ /* 0x000fe2000c101924 */
[----:B------:R-:W-:Y:S01]  /*5a20*/  ISETP.GT.AND P2, PT, R3, RZ, P4 ;  /* 0x000000ff0300720c */ /* 0x000fe20002744270 */
[----:B------:R-:W-:Y:S01]  /*5a30*/  FMUL R87, R87, R88 ;  /* 0x0000005857577220 */ /* 0x000fe20000400000 */
[----:B------:R-:W-:Y:S01]  /*5a40*/  F2FP.TF32.F32.PACK_B R53, R53 ;  /* 0x00000035ff35723e */ /* 0x000fe200024050ff */
[----:B------:R1:W-:Y:S01]  /*5a50*/  @P3 STG.E desc[UR36][R8.64+0xa0], R11 ;  /* 0x0000a00b08003986 */ /* 0x0003e2000c101924 */
[----:B------:R-:W-:-:S02]  /*5a60*/  ISETP.GT.AND P3, PT, R3, RZ, P1 ;  /* 0x000000ff0300720c */ /* 0x000fc40000f64270 */
[----:B------:R-:W-:Y:S01]  /*5a70*/  F2FP.TF32.F32.PACK_B R55, R55 ;  /* 0x00000037ff37723e */ /* 0x000fe200024050ff */
[-C--:B0-----:R-:W-:Y:S01]  /*5a80*/  FMUL R5, R48, R88.reuse ;  /* 0x0000005830057220 */ /* 0x081fe20000400000 */
[----:B------:R-:W-:Y:S01]  /*5a90*/  @P0 STG.E desc[UR36][R8.64+0xa4], R47 ;  /* 0x0000a42f08000986 */ /* 0x000fe2000c101924 */
[----:B------:R-:W-:Y:S02]  /*5aa0*/  ISETP.GT.AND P0, PT, R3, 0x8, P4 ;  /* 0x000000080300780c */ /* 0x000fe40002704270 */
[----:B------:R-:W-:Y:S02]  /*5ab0*/  F2FP.TF32.F32.PACK_B R57, R57 ;  /* 0x00000039ff39723e */ /* 0x000fe400024050ff */
[----:B------:R-:W-:Y:S01]  /*5ac0*/  F2FP.TF32.F32.PACK_B R5, R5 ;  /* 0x00000005ff05723e */ /* 0x000fe200024050ff */
[----:B-1----:R-:W-:Y:S01]  /*5ad0*/  FMUL R11, R54, R88 ;  /* 0x00000058360b7220 */ /* 0x002fe20000400000 */
[----:B------:R-:W-:-:S03]  /*5ae0*/  F2FP.TF32.F32.PACK_B R59, R59 ;  /* 0x0000003bff3b723e */ /* 0x000fc600024050ff */
[----:B------:R0:W-:Y:S01]  /*5af0*/  @P2 STG.E desc[UR36][R6.64+0xc0], R5 ;  /* 0x0000c00506002986 */ /* 0x0001e2000c101924 */
[C---:B------:R-:W-:Y:S02]  /*5b00*/  ISETP.GT.AND P2, PT, R4.reuse, 0x38, PT ;  /* 0x000000380400780c */ /* 0x040fe40003f44270 */
[----:B------:R-:W-:Y:S01]  /*5b10*/  F2FP.TF32.F32.PACK_B R11, R11 ;  /* 0x0000000bff0b723e */ /* 0x000fe200024050ff */
[----:B------:R-:W-:Y:S01]  /*5b20*/  @P3 STG.E desc[UR36][R6.64+0xc4], R49 ;  /* 0x0000c43106003986 */ /* 0x000fe2000c101924 */
[C---:B------:R-:W-:Y:S02]  /*5b30*/  ISETP.GT.AND P3, PT, R3.reuse, 0x8, P1 ;  /* 0x000000080300780c */ /* 0x040fe40000f64270 */
[----:B------:R-:W-:Y:S01]  /*5b40*/  ISETP.GT.AND P1, PT, R4, 0x39, PT ;  /* 0x000000390400780c */ /* 0x000fe20003f24270 */
[----:B------:R1:W-:Y:S01]  /*5b50*/  @P0 STG.E desc[UR36][R8.64+0xc0], R13 ;  /* 0x0000c00d08000986 */ /* 0x0003e2000c101924 */
[C---:B------:R-:W-:Y:S02]  /*5b60*/  ISETP.GT.AND P4, PT, R3.reuse, RZ, P2 ;  /* 0x000000ff0300720c */ /* 0x040fe40001784270 */
[C---:B------:R-:W-:Y:S01]  /*5b70*/  ISETP.GT.AND P0, PT, R3.reuse, RZ, P1 ;  /* 0x000000ff0300720c */ /* 0x040fe20000f04270 */
[----:B0-----:R-:W-:Y:S01]  /*5b80*/  FMUL R5, R52, R88 ;  /* 0x0000005834057220 */ /* 0x001fe20000400000 */
[----:B------:R-:W-:-:S02]  /*5b90*/  ISETP.GT.AND P2, PT, R3, 0x8, P2 ;  /* 0x000000080300780c */ /* 0x000fc40001744270 */
[----:B------:R-:W-:Y:S02]  /*5ba0*/  F2FP.TF32.F32.PACK_B R61, R61 ;  /* 0x0000003dff3d723e */ /* 0x000fe400024050ff */
[----:B------:R-:W-:Y:S01]  /*5bb0*/  F2FP.TF32.F32.PACK_B R5, R5 ;  /* 0x00000005ff05723e */ /* 0x000fe200024050ff */
[----:B------:R-:W-:Y:S01]  /*5bc0*/  @P3 STG.E desc[UR36][R8.64+0xc4], R51 ;  /* 0x0000c43308003986 */ /* 0x000fe2000c101924 */
[C---:B------:R-:W-:Y:S01]  /*5bd0*/  ISETP.GT.AND P3, PT, R3.reuse, 0x8, P1 ;  /* 0x000000080300780c */ /* 0x040fe20000f64270 */
[----:B-1----:R-:W-:Y:S01]  /*5be0*/  FMUL R13, R58, R88 ;  /* 0x000000583a0d7220 */ /* 0x002fe20000400000 */
[C---:B------:R-:W-:Y:S01]  /*5bf0*/  ISETP.GT.AND P1, PT, R4.reuse, 0x40, PT ;  /* 0x000000400400780c */ /* 0x040fe20003f24270 */
[----:B------:R0:W-:Y:S01]  /*5c00*/  @P4 STG.E desc[UR36][R6.64+0xe0], R5 ;  /* 0x0000e00506004986 */ /* 0x0001e2000c101924 */
[----:B------:R-:W-:Y:S02]  /*5c10*/  F2FP.TF32.F32.PACK_B R63, R63 ;  /* 0x0000003fff3f723e */ /* 0x000fe400024050ff */
[----:B------:R-:W-:Y:S01]  /*5c20*/  ISETP.GT.AND P4, PT, R3, RZ, P1 ;  /* 0x000000ff0300720c */ /* 0x000fe20000f84270 */
[----:B------:R-:W-:Y:S01]  /*5c30*/  @P0 STG.E desc[UR36][R6.64+0xe4], R53 ;  /* 0x0000e43506000986 */ /* 0x000fe2000c101924 */
[----:B------:R-:W-:-:S02]  /*5c40*/  ISETP.GT.AND P0, PT, R4, 0x41, PT ;  /* 0x000000410400780c */ /* 0x000fc40003f04270 */
[C---:B------:R-:W-:Y:S01]  /*5c50*/  ISETP.GT.AND P1, PT, R3.reuse, 0x8, P1 ;  /* 0x000000080300780c */ /* 0x040fe20000f24270 */
[----:B------:R1:W-:Y:S01]  /*5c60*/  @P2 STG.E desc[UR36][R8.64+0xe0], R11 ;  /* 0x0000e00b08002986 */ /* 0x0003e2000c101924 */
[C---:B------:R-:W-:Y:S02]  /*5c70*/  ISETP.GT.AND P2, PT, R3.reuse, RZ, P0 ;  /* 0x000000ff0300720c */ /* 0x040fe40000744270 */
[----:B------:R-:W-:Y:S01]  /*5c80*/  F2FP.TF32.F32.PACK_B R13, R13 ;  /* 0x0000000dff0d723e */ /* 0x000fe200024050ff */
[-C--:B0-----:R-:W-:Y:S01]  /*5c90*/  FMUL R5, R56, R88.reuse ;  /* 0x0000005838057220 */ /* 0x081fe20000400000 */
[----:B------:R-:W-:Y:S01]  /*5ca0*/  @P3 STG.E desc[UR36][R8.64+0xe4], R55 ;  /* 0x0000e43708003986 */ /* 0x000fe2000c101924 */
[----:B------:R-:W-:Y:S02]  /*5cb0*/  ISETP.GT.AND P3, PT, R3, 0x8, P0 ;  /* 0x000000080300780c */ /* 0x000fe40000764270 */
[----:B------:R-:W-:Y:S02]  /*5cc0*/  ISETP.GT.AND P0, PT, R4, 0x49, PT ;  /* 0x000000490400780c */ /* 0x000fe40003f04270 */
[----:B------:R-:W-:Y:S01]  /*5cd0*/  F2FP.TF32.F32.PACK_B R5, R5 ;  /* 0x00000005ff05723e */ /* 0x000fe200024050ff */
[----:B-1----:R-:W-:Y:S01]  /*5ce0*/  FMUL R11, R62, R88 ;  /* 0x000000583e0b7220 */ /* 0x002fe20000400000 */
[----:B------:R-:W-:-:S03]  /*5cf0*/  F2FP.TF32.F32.PACK_B R65, R65 ;  /* 0x00000041ff41723e */ /* 0x000fc600024050ff */
[----:B------:R0:W-:Y:S01]  /*5d00*/  @P4 STG.E desc[UR36][R6.64+0x100], R5 ;  /* 0x0001000506004986 */ /* 0x0001e2000c101924 */
[----:B------:R-:W-:Y:S02]  /*5d10*/  F2FP.TF32.F32.PACK_B R67, R67 ;  /* 0x00000043ff43723e */ /* 0x000fe400024050ff */
[----:B------:R-:W-:Y:S01]  /*5d20*/  F2FP.TF32.F32.PACK_B R11, R11 ;  /* 0x0000000bff0b723e */ /* 0x000fe200024050ff */
[----:B------:R-:W-:Y:S01]  /*5d30*/  @P2 STG.E desc[UR36][R6.64+0x104], R57 ;  /* 0x0001043906002986 */ /* 0x000fe2000c101924 */
[----:B------:R-:W-:Y:S02]  /*5d40*/  ISETP.GT.AND P2, PT, R4, 0x48, PT ;  /* 0x000000480400780c */ /* 0x000fe40003f44270 */
[----:B------:R-:W-:Y:S01]  /*5d50*/  F2FP.TF32.F32.PACK_B R69, R69 ;  /* 0x00000045ff45723e */ /* 0x000fe200024050ff */
[----:B------:R1:W-:Y:S01]  /*5d60*/  @P1 STG.E desc[UR36][R8.64+0x100], R13 ;  /* 0x0001000d08001986 */ /* 0x0003e2000c101924 */
[C---:B------:R-:W-:Y:S02]  /*5d70*/  ISETP.GT.AND P4, PT, R3.reuse, RZ, P2 ;  /* 0x000000ff0300720c */ /* 0x040fe40001784270 */
[C---:B------:R-:W-:Y:S01]  /*5d80*/  ISETP.GT.AND P1, PT, R3.reuse, RZ, P0 ;  /* 0x000000ff0300720c */ /* 0x040fe20000724270 */
[----:B0-----:R-:W-:Y:S01]  /*5d90*/  FMUL R5, R60, R88 ;  /* 0x000000583c057220 */ /* 0x001fe20000400000 */
[C---:B------:R-:W-:Y:S01]  /*5da0*/  ISETP.GT.AND P2, PT, R3.reuse, 0x8, P2 ;  /* 0x000000080300780c */ /* 0x040fe20001744270 */
[----:B------:R-:W-:Y:S01]  /*5db0*/  @P3 STG.E desc[UR36][R8.64+0x104], R59 ;  /* 0x0001043b08003986 */ /* 0x000fe2000c101924 */
[----:B------:R-:W-:-:S02]  /*5dc0*/  ISETP.GT.AND P3, PT, R3, 0x8, P0 ;  /* 0x000000080300780c */ /* 0x000fc40000764270 */
[----:B------:R-:W-:Y:S02]  /*5dd0*/  F2FP.TF32.F32.PACK_B R5, R5 ;  /* 0x00000005ff05723e */ /* 0x000fe400024050ff */
[----:B------:R-:W-:Y:S01]  /*5de0*/  ISETP.GT.AND P0, PT, R4, 0x51, PT ;  /* 0x000000510400780c */ /* 0x000fe20003f04270 */
[----:B-1----:R-:W-:Y:S01]  /*5df0*/  FMUL R13, R66, R88 ;  /* 0x00000058420d7220 */ /* 0x002fe20000400000 */
[----:B------:R-:W-:Y:S01]  /*5e00*/  F2FP.TF32.F32.PACK_B R71, R71 ;  /* 0x00000047ff47723e */ /* 0x000fe200024050ff */
[----:B------:R0:W-:Y:S01]  /*5e10*/  @P4 STG.E desc[UR36][R6.64+0x120], R5 ;  /* 0x0001200506004986 */ /* 0x0001e2000c101924 */
[----:B------:R-:W-:Y:S02]  /*5e20*/  F2FP.TF32.F32.PACK_B R73, R73 ;  /* 0x00000049ff49723e */ /* 0x000fe400024050ff */
[----:B------:R-:W-:Y:S01]  /*5e30*/  F2FP.TF32.F32.PACK_B R13, R13 ;  /* 0x0000000dff0d723e */ /* 0x000fe200024050ff */
[----:B------:R-:W-:Y:S01]  /*5e40*/  @P1 STG.E desc[UR36][R6.64+0x124], R61 ;  /* 0x0001243d06001986 */ /* 0x000fe2000c101924 */
[----:B------:R-:W-:-:S02]  /*5e50*/  ISETP.GT.AND P1, PT, R4, 0x50, PT ;  /* 0x000000500400780c */ /* 0x000fc40003f24270 */
[----:B------:R-:W-:Y:S01]  /*5e60*/  F2FP.TF32.F32.PACK_B R75, R75 ;  /* 0x0000004bff4b723e */ /* 0x000fe200024050ff */
[----:B------:R1:W-:Y:S01]  /*5e70*/  @P2 STG.E desc[UR36][R8.64+0x120], R11 ;  /* 0x0001200b08002986 */ /* 0x0003e2000c101924 */
[C---:B------:R-:W-:Y:S02]  /*5e80*/  ISETP.GT.AND P4, PT, R3.reuse, RZ, P1 ;  /* 0x000000ff0300720c */ /* 0x040fe40000f84270 */
[C---:B------:R-:W-:Y:S01]  /*5e90*/  ISETP.GT.AND P2, PT, R3.reuse, RZ, P0 ;  /* 0x000000ff0300720c */ /* 0x040fe20000744270 */
[----:B0-----:R-:W-:Y:S01]  /*5ea0*/  FMUL R5, R64, R88 ;  /* 0x0000005840057220 */ /* 0x001fe20000400000 */
[C---:B------:R-:W-:Y:S01]  /*5eb0*/  ISETP.GT.AND P1, PT, R3.reuse, 0x8, P1 ;  /* 0x000000080300780c */ /* 0x040fe20000f24270 */
[----:B------:R-:W-:Y:S01]  /*5ec0*/  @P3 STG.E desc[UR36][R8.64+0x124], R63 ;  /* 0x0001243f08003986 */ /* 0x000fe2000c101924 */
[----:B------:R-:W-:Y:S02]  /*5ed0*/  ISETP.GT.AND P3, PT, R3, 0x8, P0 ;  /* 0x000000080300780c */ /* 0x000fe40000764270 */
[----:B------:R-:W-:-:S02]  /*5ee0*/  F2FP.TF32.F32.PACK_B R5, R5 ;  /* 0x00000005ff05723e */ /* 0x000fc400024050ff */
[----:B------:R-:W-:Y:S01]  /*5ef0*/  ISETP.GT.AND P0, PT, R4, 0x59, PT ;  /* 0x000000590400780c */ /* 0x000fe20003f04270 */
[----:B-1----:R-:W-:Y:S01]  /*5f00*/  FMUL R11, R70, R88 ;  /* 0x00000058460b7220 */ /* 0x002fe20000400000 */
[----:B------:R-:W-:Y:S01]  /*5f10*/  F2FP.TF32.F32.PACK_B R77, R77 ;  /* 0x0000004dff4d723e */ /* 0x000fe200024050ff */
[----:B------:R0:W-:Y:S01]  /*5f20*/  @P4 STG.E desc[UR36][R6.64+0x140], R5 ;  /* 0x0001400506004986 */ /* 0x0001e2000c101924 */
[----:B------:R-:W-:Y:S02]  /*5f30*/  F2FP.TF32.F32.PACK_B R79, R79 ;  /* 0x0000004fff4f723e */ /* 0x000fe400024050ff */
[----:B------:R-:W-:Y:S01]  /*5f40*/  F2FP.TF32.F32.PACK_B R11, R11 ;  /* 0x0000000bff0b723e */ /* 0x000fe200024050ff */
[----:B------:R-:W-:Y:S01]  /*5f50*/  @P2 STG.E desc[UR36][R6.64+0x144], R65 ;  /* 0x0001444106002986 */ /* 0x000fe2000c101924 */
[----:B------:R-:W-:Y:S02]  /*5f60*/  ISETP.GT.AND P2, PT, R4, 0x58, PT ;  /* 0x000000580400780c */ /* 0x000fe40003f44270 */
[----:B------:R-:W-:Y:S01]  /*5f70*/  F2FP.TF32.F32.PACK_B R81, R81 ;  /* 0x00000051ff51723e */ /* 0x000fe200024050ff */
[----:B------:R1:W-:Y:S01]  /*5f80*/  @P1 STG.E desc[UR36][R8.64+0x140], R13 ;  /* 0x0001400d08001986 */ /* 0x0003e2000c101924 */
[----:B------:R-:W-:-:S02]  /*5f90*/  ISETP.GT.AND P4, PT, R3, RZ, P2 ;  /* 0x000000ff0300720c */ /* 0x000fc40001784270 */
[C---:B------:R-:W-:Y:S01]  /*5fa0*/  ISETP.GT.AND P1, PT, R3.reuse, RZ, P0 ;  /* 0x000000ff0300720c */ /* 0x040fe20000724270 */
[-C--:B0-----:R-:W-:Y:S01]  /*5fb0*/  FMUL R5, R68, R88.reuse ;  /* 0x0000005844057220 */ /* 0x081fe20000400000 */
[C---:B------:R-:W-:Y:S01]  /*5fc0*/  ISETP.GT.AND P2, PT, R3.reuse, 0x8, P2 ;  /* 0x000000080300780c */ /* 0x040fe20001744270 */
[----:B------:R-:W-:Y:S01]  /*5fd0*/  @P3 STG.E desc[UR36][R8.64+0x144], R67 ;  /* 0x0001444308003986 */ /* 0x000fe2000c101924 */
[----:B------:R-:W-:Y:S02]  /*5fe0*/  ISETP.GT.AND P3, PT, R3, 0x8, P0 ;  /* 0x000000080300780c */ /* 0x000fe40000764270 */
[----:B------:R-:W-:Y:S02]  /*5ff0*/  F2FP.TF32.F32.PACK_B R5, R5 ;  /* 0x00000005ff05723e */ /* 0x000fe400024050ff */
[----:B------:R-:W-:Y:S01]  /*6000*/  ISETP.GT.AND P0, PT, R4, 0x61, PT ;  /* 0x000000610400780c */ /* 0x000fe20003f04270 */
[----:B-1----:R-:W-:Y:S01]  /*6010*/  FMUL R13, R74, R88 ;  /* 0x000000584a0d7220 */ /* 0x002fe20000400000 */
[----:B------:R-:W-:Y:S01]  /*6020*/  F2FP.TF32.F32.PACK_B R15, R15 ;  /* 0x0000000fff0f723e */ /* 0x000fe200024050ff */
[----:B------:R0:W-:Y:S01]  /*6030*/  @P4 STG.E desc[UR36][R6.64+0x160], R5 ;  /* 0x0001600506004986 */ /* 0x0001e2000c101924 */
[----:B------:R-:W-:-:S02]  /*6040*/  F2FP.TF32.F32.PACK_B R83, R83 ;  /* 0x00000053ff53723e */ /* 0x000fc400024050ff */
        /* <DEDUP_REMOVED lines=15> */
[----:B------:R0:W-:Y:S03]  /*6140*/  @P4 STG.E desc[UR36][R6.64+0x180], R5 ;  /* 0x0001800506004986 */ /* 0x0001e6000c101924 */
[----:B------:R-:W-:Y:S01]  /*6150*/  F2FP.TF32.F32.PACK_B R11, R11 ;  /* 0x0000000bff0b723e */ /* 0x000fe200024050ff */
[----:B------:R-:W-:Y:S01]  /*6160*/  @P2 STG.E desc[UR36][R6.64+0x184], R73 ;  /* 0x0001844906002986 */ /* 0x000fe2000c101924 */
[----:B------:R-:W-:-:S03]  /*6170*/  ISETP.GT.AND P2, PT, R4, 0x68, PT ;  /* 0x000000680400780c */ /* 0x000fc60003f44270 */
[----:B------:R1:W-:Y:S01]  /*6180*/  @P1 STG.E desc[UR36][R8.64+0x180], R13 ;  /* 0x0001800d08001986 */ /* 0x0003e2000c101924 */
[C---:B------:R-:W-:Y:S02]  /*6190*/  ISETP.GT.AND P4, PT, R3.reuse, RZ, P2 ;  /* 0x000000ff0300720c */ /* 0x040fe40001784270 */
[C---:B------:R-:W-:Y:S01]  /*61a0*/  ISETP.GT.AND P1, PT, R3.reuse, RZ, P0 ;  /* 0x000000ff0300720c */ /* 0x040fe20000724270 */
[-C--:B0-----:R-:W-:Y:S01]  /*61b0*/  FMUL R5, R76, R88.reuse ;  /* 0x000000584c057220 */ /* 0x081fe20000400000 */
[C---:B------:R-:W-:Y:S01]  /*61c0*/  ISETP.GT.AND P2, PT, R3.reuse, 0x8, P2 ;  /* 0x000000080300780c */ /* 0x040fe20001744270 */
[----:B------:R-:W-:Y:S01]  /*61d0*/  @P3 STG.E desc[UR36][R8.64+0x184], R75 ;  /* 0x0001844b08003986 */ /* 0x000fe2000c101924 */
[----:B------:R-:W-:Y:S02]  /*61e0*/  ISETP.GT.AND P3, PT, R4, 0x71, PT ;  /* 0x000000710400780c */ /* 0x000fe40003f64270 */
[----:B------:R-:W-:Y:S02]  /*61f0*/  F2FP.TF32.F32.PACK_B R5, R5 ;  /* 0x00000005ff05723e */ /* 0x000fe400024050ff */
[----:B------:R-:W-:Y:S01]  /*6200*/  ISETP.GT.AND P0, PT, R3, 0x8, P0 ;  /* 0x000000080300780c */ /* 0x000fe20000704270 */
[----:B-1----:R-:W-:-:S02]  /*6210*/  FMUL R13, R80, R88 ;  /* 0x00000058500d7220 */ /* 0x002fc40000400000 */
[----:B------:R-:W-:Y:S03]  /*6220*/  @P4 STG.E desc[UR36][R6.64+0x1a0], R5 ;  /* 0x0001a00506004986 */ /* 0x000fe6000c101924 */
[----:B------:R-:W-:Y:S01]  /*6230*/  F2FP.TF32.F32.PACK_B R13, R13 ;  /* 0x0000000dff0d723e */ /* 0x000fe200024050ff */
[----:B------:R-:W-:Y:S01]  /*6240*/  @P1 STG.E desc[UR36][R6.64+0x1a4], R77 ;  /* 0x0001a44d06001986 */ /* 0x000fe2000c101924 */
[----:B------:R-:W-:-:S03]  /*6250*/  ISETP.GT.AND P1, PT, R4, 0x70, PT ;  /* 0x000000700400780c */ /* 0x000fc60003f24270 */
[----:B------:R0:W-:Y:S01]  /*6260*/  @P2 STG.E desc[UR36][R8.64+0x1a0], R11 ;  /* 0x0001a00b08002986 */ /* 0x0001e2000c101924 */
[C---:B------:R-:W-:Y:S02]  /*6270*/  ISETP.GT.AND P4, PT, R3.reuse, RZ, P1 ;  /* 0x000000ff0300720c */ /* 0x040fe40000f84270 */
[C---:B------:R-:W-:Y:S01]  /*6280*/  ISETP.GT.AND P2, PT, R3.reuse, RZ, P3 ;  /* 0x000000ff0300720c */ /* 0x040fe20001f44270 */
[----:B------:R-:W-:Y:S01]  /*6290*/  @P0 STG.E desc[UR36][R8.64+0x1a4], R79 ;  /* 0x0001a44f08000986 */ /* 0x000fe2000c101924 */
[C---:B------:R-:W-:Y:S02]  /*62a0*/  ISETP.GT.AND P1, PT, R3.reuse, 0x8, P1 ;  /* 0x000000080300780c */ /* 0x040fe40000f24270 */
[----:B------:R-:W-:Y:S02]  /*62b0*/  ISETP.GT.AND P0, PT, R4, 0x78, PT ;  /* 0x000000780400780c */ /* 0x000fe40003f04270 */
[----:B------:R-:W-:Y:S01]  /*62c0*/  ISETP.GT.AND P3, PT, R3, 0x8, P3 ;  /* 0x000000080300780c */ /* 0x000fe20001f64270 */
[----:B0-----:R-:W-:-:S04]  /*62d0*/  FMUL R11, R86, R88 ;  /* 0x00000058560b7220 */ /* 0x001fc80000400000 */
[----:B------:R-:W-:Y:S01]  /*62e0*/  @P4 STG.E desc[UR36][R6.64+0x1c0], R13 ;  /* 0x0001c00d06004986 */ /* 0x000fe2000c101924 */
[----:B------:R-:W-:Y:S01]  /*62f0*/  ISETP.GT.AND P4, PT, R4, 0x79, PT ;  /* 0x000000790400780c */ /* 0x000fe20003f84270 */
[----:B------:R-:W-:Y:S01]  /*6300*/  @P2 IMAD.MOV.U32 R4, RZ, RZ, R6 ;  /* 0x000000ffff042224 */ /* 0x000fe200078e0006 */
[----:B------:R-:W-:Y:S01]  /*6310*/  F2FP.TF32.F32.PACK_B R11, R11 ;  /* 0x0000000bff0b723e */ /* 0x000fe200024050ff */
[----:B------:R-:W-:-:S05]  /*6320*/  @P2 IMAD.MOV.U32 R5, RZ, RZ, R7 ;  /* 0x000000ffff052224 */ /* 0x000fca00078e0007 */
[----:B------:R0:W-:Y:S01]  /*6330*/  @P2 STG.E desc[UR36][R4.64+0x1c4], R81 ;  /* 0x0001c45104002986 */ /* 0x0001e2000c101924 */
[C---:B------:R-:W-:Y:S02]  /*6340*/  ISETP.GT.AND P2, PT, R3.reuse, RZ, P4 ;  /* 0x000000ff0300720c */ /* 0x040fe40002744270 */
[----:B------:R-:W-:Y:S01]  /*6350*/  ISETP.GT.AND P4, PT, R3, 0x8, P4 ;  /* 0x000000080300780c */ /* 0x000fe20002784270 */
[----:B0-----:R-:W-:Y:S02]  /*6360*/  @P1 IMAD.MOV.U32 R4, RZ, RZ, R8 ;  /* 0x000000ffff041224 */ /* 0x001fe400078e0008 */
[----:B------:R-:W-:-:S05]  /*6370*/  @P1 IMAD.MOV.U32 R5, RZ, RZ, R9 ;  /* 0x000000ffff051224 */ /* 0x000fca00078e0009 */
[----:B------:R0:W-:Y:S01]  /*6380*/  @P1 STG.E desc[UR36][R4.64+0x1c0], R15 ;  /* 0x0001c00f04001986 */ /* 0x0001e2000c101924 */
[C---:B------:R-:W-:Y:S02]  /*6390*/  ISETP.GT.AND P1, PT, R3.reuse, RZ, P0 ;  /* 0x000000ff0300720c */ /* 0x040fe40000724270 */
[----:B------:R-:W-:Y:S01]  /*63a0*/  ISETP.GT.AND P0, PT, R3, 0x8, P0 ;  /* 0x000000080300780c */ /* 0x000fe20000704270 */
[----:B------:R-:W-:-:S05]  /*63b0*/  FMUL R3, R84, R88 ;  /* 0x0000005854037220 */ /* 0x000fca0000400000 */
[----:B------:R-:W-:Y:S01]  /*63c0*/  F2FP.TF32.F32.PACK_B R3, R3 ;  /* 0x00000003ff03723e */ /* 0x000fe200024050ff */
[----:B0-----:R-:W-:Y:S02]  /*63d0*/  @P3 IMAD.MOV.U32 R4, RZ, RZ, R8 ;  /* 0x000000ffff043224 */ /* 0x001fe400078e0008 */
[----:B------:R-:W-:-:S05]  /*63e0*/  @P3 IMAD.MOV.U32 R5, RZ, RZ, R9 ;  /* 0x000000ffff053224 */ /* 0x000fca00078e0009 */
[----:B------:R0:W-:Y:S02]  /*63f0*/  @P3 STG.E desc[UR36][R4.64+0x1c4], R83 ;  /* 0x0001c45304003986 */ /* 0x0001e4000c101924 */
[----:B0-----:R-:W-:Y:S02]  /*6400*/  @P1 IMAD.MOV.U32 R4, RZ, RZ, R6 ;  /* 0x000000ffff041224 */ /* 0x001fe400078e0006 */
[----:B------:R-:W-:-:S05]  /*6410*/  @P1 IMAD.MOV.U32 R5, RZ, RZ, R7 ;  /* 0x000000ffff051224 */ /* 0x000fca00078e0007 */
[----:B------:R0:W-:Y:S04]  /*6420*/  @P1 STG.E desc[UR36][R4.64+0x1e0], R3 ;  /* 0x0001e00304001986 */ /* 0x0001e8000c101924 */
[----:B------:R1:W-:Y:S01]  /*6430*/  @P2 STG.E desc[UR36][R6.64+0x1e4], R85 ;  /* 0x0001e45506002986 */ /* 0x0003e2000c101924 */
[----:B0-----:R-:W-:Y:S02]  /*6440*/  @P0 IMAD.MOV.U32 R4, RZ, RZ, R8 ;  /* 0x000000ffff040224 */ /* 0x001fe400078e0008 */
[----:B------:R-:W-:-:S05]  /*6450*/  @P0 IMAD.MOV.U32 R5, RZ, RZ, R9 ;  /* 0x000000ffff050224 */ /* 0x000fca00078e0009 */
[----:B------:R1:W-:Y:S04]  /*6460*/  @P0 STG.E desc[UR36][R4.64+0x1e0], R11 ;  /* 0x0001e00b04000986 */ /* 0x0003e8000c101924 */
[----:B------:R1:W-:Y:S02]  /*6470*/  @P4 STG.E desc[UR36][R8.64+0x1e4], R87 ;  /* 0x0001e45708004986 */ /* 0x0003e4000c101924 */
.L_x_158:
[----:B------:R-:W-:Y:S05]  /*6480*/  BSYNC B0 ;  /* 0x0000000000007941 */ /* 0x000fea0003800000 */
.L_x_32:
[----:B------:R-:W-:Y:S01]  /*6490*/  IADD3 R16, P0, R16, UR38, RZ ;  /* 0x0000002610107c10 */ /* 0x000fe2000ff1e0ff */
[----:B------:R-:W-:Y:S01]  /*64a0*/  ULDC.64 UR4, c[0x0][0x650] ;  /* 0x0001940000047ab9 */ /* 0x000fe20000000a00 */
[----:B------:R-:W-:Y:S01]  /*64b0*/  PRMT R3, RZ, 0x7610, R3 ;  /* 0x00007610ff037816 */ /* 0x000fe20000000003 */
[----:B------:R-:W-:Y:S01]  /*64c0*/  IMAD.MOV.U32 R100, RZ, RZ, -0x1 ;  /* 0xffffffffff647424 */ /* 0x000fe200078e00ff */
[----:B------:R-:W-:Y:S01]  /*64d0*/  IADD3.X R17, R17, UR41, RZ, P0, !PT ;  /* 0x0000002911117c10 */ /* 0x000fe200087fe4ff */
[----:B--2---:R-:W-:Y:S01]  /*64e0*/  IMAD.MOV.U32 R99, RZ, RZ, -0x1 ;  /* 0xffffffffff637424 */ /* 0x004fe200078e00ff */
[----:B------:R-:W-:-:S04]  /*64f0*/  ISETP.GE.U32.AND P0, PT, R16, UR4, PT ;  /* 0x0000000410007c0c */ /* 0x000fc8000bf06070 */
[----:B------:R-:W-:-:S13]  /*6500*/  ISETP.GE.U32.AND.EX P0, PT, R17, UR5, PT, P0 ;  /* 0x0000000511007c0c */ /* 0x000fda000bf06100 */
[----:B------:R-:W-:Y:S05]  /*6510*/  @P0 BRA `(.L_x_159) ;  /* 0x00000004004c0947 */ /* 0x000fea0003800000 */
[----:B01----:R-:W0:Y:S01]  /*6520*/  LDC.64 R10, c[0x0][0x628] ;  /* 0x00018a00ff0a7b82 */ /* 0x003e220000000a00 */
[----:B----4-:R-:W1:Y:S01]  /*6530*/  S2R R12, SR_CTAID.X ;  /* 0x00000000000c7919 */ /* 0x010e620000002500 */
[----:B---3--:R-:W-:Y:S02]  /*6540*/  IMAD.MOV.U32 R8, RZ, RZ, R16 ;  /* 0x000000ffff087224 */ /* 0x008fe400078e0010 */
[----:B------:R-:W-:Y:S01]  /*6550*/  IMAD.MOV.U32 R9, RZ, RZ, R17 ;  /* 0x000000ffff097224 */ /* 0x000fe200078e0011 */
[----:B------:R-:W2:Y:S03]  /*6560*/  S2R R20, SR_CTAID.Y ;  /* 0x0000000000147919 */ /* 0x000ea60000002600 */
[----:B------:R-:W3:Y:S08]  /*6570*/  LDC R0, c[0x0][0x630] ;  /* 0x00018c00ff007b82 */ /* 0x000ef00000000800 */
[----:B------:R-:W4:Y:S01]  /*6580*/  LDC.64 R14, c[0x0][0x620] ;  /* 0x00018800ff0e7b82 */ /* 0x000f220000000a00 */
[----:B0-----:R-:W-:-:S04]  /*6590*/  ISETP.NE.U32.AND P0, PT, R10, RZ, PT ;  /* 0x000000ff0a00720c */ /* 0x001fc80003f05070 */
[----:B------:R-:W-:-:S13]  /*65a0*/  ISETP.NE.AND.EX P0, PT, R11, RZ, PT, P0 ;  /* 0x000000ff0b00720c */ /* 0x000fda0003f05300 */
[----:B-1234-:R-:W-:Y:S05]  /*65b0*/  @!P0 BRA `(.L_x_160) ;  /* 0x0000000000288947 */ /* 0x01efea0003800000 */
        /* <DEDUP_REMOVED lines=10> */
.L_x_160:
[-CC-:B------:R-:W-:Y:S01]  /*6660*/  SHF.R.U64 R99, R8, R0.reuse, R9.reuse ;  /* 0x0000000008637219 */ /* 0x180fe20000001209 */
[----:B------:R-:W0:Y:S01]  /*6670*/  LDC.64 R26, c[0x0][0x640] ;  /* 0x00019000ff1a7b82 */ /* 0x000e220000000a00 */
[----:B------:R-:W-:Y:S01]  /*6680*/  SHF.R.U32.HI R0, RZ, R0, R9 ;  /* 0x00000000ff007219 */ /* 0x000fe20000011609 */
[----:B------:R-:W-:Y:S01]  /*6690*/  ULDC UR4, c[0x0][0x150] ;  /* 0x0000540000047ab9 */ /* 0x000fe20000000800 */
[----:B------:R-:W-:Y:S02]  /*66a0*/  IADD3 R3, P0, RZ, -R99, RZ ;  /* 0x80000063ff037210 */ /* 0x000fe40007f1e0ff */
[----:B------:R-:W-:-:S03]  /*66b0*/  I2FP.F32.U32 R7, R12 ;  /* 0x0000000c00077245 */ /* 0x000fc60000201000 */
[----:B------:R-:W1:Y:S01]  /*66c0*/  LDC R6, c[0x0][0x618] ;  /* 0x00018600ff067b82 */ /* 0x000e620000000800 */
[----:B------:R-:W-:Y:S02]  /*66d0*/  IMAD.X R5, RZ, RZ, ~R0, P0 ;  /* 0x000000ffff057224 */ /* 0x000fe400000e0e00 */
[----:B------:R-:W-:Y:S01]  /*66e0*/  FMUL R7, R7, UR4 ;  /* 0x0000000407077c20 */ /* 0x000fe20008400000 */
[----:B------:R-:W-:Y:S01]  /*66f0*/  ULDC UR4, c[0x0][0x154] ;  /* 0x0000550000047ab9 */ /* 0x000fe20000000800 */
[-C--:B------:R-:W-:Y:S02]  /*6700*/  IMAD R0, R5, R14.reuse, RZ ;  /* 0x0000000e05007224 */ /* 0x080fe400078e02ff */
[C---:B------:R-:W-:Y:S01]  /*6710*/  IMAD.WIDE.U32 R4, R3.reuse, R14, R16 ;  /* 0x0000000e03047225 */ /* 0x040fe200078e0010 */
[----:B------:R-:W2:Y:S01]  /*6720*/  LDC R11, c[0x0][0x608] ;  /* 0x00018200ff0b7b82 */ /* 0x000ea20000000800 */
[----:B------:R-:W3:Y:S02]  /*6730*/  F2I.U32.TRUNC.NTZ R7, R7 ;  /* 0x0000000700077305 */ /* 0x000ee4000020f000 */
[----:B------:R-:W-:-:S04]  /*6740*/  IMAD R3, R3, R15, R0 ;  /* 0x0000000f03037224 */ /* 0x000fc800078e0200 */
[----:B------:R-:W-:Y:S01]  /*6750*/  IMAD.IADD R3, R5, 0x1, R3 ;  /* 0x0000000105037824 */ /* 0x000fe200078e0203 */
[----:B------:R-:W4:Y:S01]  /*6760*/  LDC R8, c[0x0][0x658] ;  /* 0x00019600ff087b82 */ /* 0x000f220000000800 */
[----:B------:R-:W-:Y:S02]  /*6770*/  I2FP.F32.U32 R5, R20 ;  /* 0x0000001400057245 */ /* 0x000fe40000201000 */
[----:B0-----:R-:W-:-:S04]  /*6780*/  ISETP.NE.U32.AND P0, PT, R26, RZ, PT ;  /* 0x000000ff1a00720c */ /* 0x001fc80003f05070 */
[----:B------:R-:W-:Y:S01]  /*6790*/  ISETP.NE.AND.EX P0, PT, R27, RZ, PT, P0 ;  /* 0x000000ff1b00720c */ /* 0x000fe20003f05300 */
[----:B------:R-:W0:Y:S01]  /*67a0*/  LDC R9, c[0x0][0x144] ;  /* 0x00005100ff097b82 */ /* 0x000e220000000800 */
[-C--:B-1----:R-:W-:Y:S01]  /*67b0*/  SHF.R.U64 R13, R4, R6.reuse, R3 ;  /* 0x00000006040d7219 */ /* 0x082fe20000001203 */
[----:B---3--:R-:W-:Y:S01]  /*67c0*/  IMAD.MOV R7, RZ, RZ, -R7 ;  /* 0x000000ffff077224 */ /* 0x008fe200078e0a07 */
[----:B------:R-:W-:Y:S01]  /*67d0*/  SHF.R.U32.HI R0, RZ, R6, R3 ;  /* 0x00000006ff007219 */ /* 0x000fe20000011603 */
[----:B------:R-:W-:-:S04]  /*67e0*/  FMUL R6, R5, UR4 ;  /* 0x0000000405067c20 */ /* 0x000fc80008400000 */
[----:B------:R-:W1:Y:S01]  /*67f0*/  LDC R21, c[0x0][0x148] ;  /* 0x00005200ff157b82 */ /* 0x000e620000000800 */
[----:B------:R3:W0:Y:S01]  /*6800*/  F2I.U32.TRUNC.NTZ R14, R6 ;  /* 0x00000006000e7305 */ /* 0x000622000020f000 */
[-CC-:B--2---:R-:W-:Y:S02]  /*6810*/  SHF.R.U64 R10, R13, R11.reuse, R0.reuse ;  /* 0x0000000b0d0a7219 */ /* 0x184fe40000001200 */
[----:B------:R-:W-:-:S04]  /*6820*/  SHF.R.U32.HI R3, RZ, R11, R0 ;  /* 0x0000000bff037219 */ /* 0x000fc80000011600 */
[----:B-----5:R-:W2:Y:S01]  /*6830*/  LDC R24, c[0x0][0x648] ;  /* 0x00019200ff187b82 */ /* 0x020ea20000000800 */
[-CC-:B----4-:R-:W-:Y:S02]  /*6840*/  SHF.R.U64 R15, R10, R8.reuse, R3.reuse ;  /* 0x000000080a0f7219 */ /* 0x190fe40000001203 */
[----:B------:R-:W-:-:S03]  /*6850*/  SHF.R.U32.HI R5, RZ, R8, R3 ;  /* 0x00000008ff057219 */ /* 0x000fc60000011603 */
[----:B------:R-:W-:Y:S02]  /*6860*/  IMAD.MOV.U32 R4, RZ, RZ, R15 ;  /* 0x000000ffff047224 */ /* 0x000fe400078e000f */
[----:B------:R-:W4:Y:S01]  /*6870*/  LDC R28, c[0x0][0x638] ;  /* 0x00018e00ff1c7b82 */ /* 0x000f220000000800 */
[----:B0-----:R-:W-:-:S07]  /*6880*/  IMAD R25, R9, R7, R12 ;  /* 0x0000000709197224 */ /* 0x001fce00078e020c */
[----:B------:R-:W0:Y:S08]  /*6890*/  LDC R29, c[0x0][0x610] ;  /* 0x00018400ff1d7b82 */ /* 0x000e300000000800 */
[----:B------:R-:W0:Y:S01]  /*68a0*/  LDC R30, c[0x0][0x600] ;  /* 0x00018000ff1e7b82 */ /* 0x000e220000000800 */
[----:B-1-3--:R-:W-:Y:S05]  /*68b0*/  @!P0 BRA `(.L_x_161) ;  /* 0x0000000000288947 */ /* 0x00afea0003800000 */
[----:B------:R-:W1:Y:S02]  /*68c0*/  LDC R0, c[0x0][0x64c] ;  /* 0x00019300ff007b82 */ /* 0x000e640000000800 */
[----:B-1----:R-:W-:-:S05]  /*68d0*/  IADD3 R3, P0, R15, R0, RZ ;  /* 0x000000000f037210 */ /* 0x002fca0007f1e0ff */
        /* <DEDUP_REMOVED lines=8> */
.L_x_161:
[----:B------:R-:W-:Y:S01]  /*6960*/  ISETP.NE.AND P0, PT, R2, 0x1, PT ;  /* 0x000000010200780c */ /* 0x000fe20003f05270 */
[----:B------:R-:W-:Y:S01]  /*6970*/  IMAD.MOV R14, RZ, RZ, -R14 ;  /* 0x000000ffff0e7224 */ /* 0x000fe200078e0a0e */
[----:B--2---:R-:W-:Y:S02]  /*6980*/  SHF.R.U64 R0, R4, R24, R5 ;  /* 0x0000001804007219 */ /* 0x004fe40000001205 */
[----:B------:R-:W-:Y:S02]  /*6990*/  LOP3.LUT R3, R10, R97, RZ, 0xc0, !PT ;  /* 0x000000610a037212 */ /* 0x000fe400078ec0ff */
[----:B------:R-:W-:Y:S01]  /*69a0*/  LOP3.LUT R6, R13, R96, RZ, 0xc0, !PT ;  /* 0x000000600d067212 */ /* 0x000fe200078ec0ff */
[----:B------:R-:W-:Y:S02]  /*69b0*/  IMAD.MOV R4, RZ, RZ, -R0 ;  /* 0x000000ffff047224 */ /* 0x000fe400078e0a00 */
[----:B------:R-:W-:Y:S02]  /*69c0*/  IMAD R0, R92, R0, R3 ;  /* 0x000000005c007224 */ /* 0x000fe400078e0203 */
[----:B----4-:R-:W-:-:S02]  /*69d0*/  IMAD R3, R4, R28, R15 ;  /* 0x0000001c04037224 */ /* 0x010fc400078e020f */
[----:B------:R-:W-:Y:S02]  /*69e0*/  @P0 IMAD R25, R21, R14, R20 ;  /* 0x0000000e15190224 */ /* 0x000fe400078e0214 */
[----:B0-----:R-:W-:Y:S02]  /*69f0*/  IMAD R5, R3, R30, R6 ;  /* 0x0000001e03057224 */ /* 0x001fe400078e0206 */
[----:B------:R-:W-:Y:S02]  /*6a00*/  IMAD R0, R0, R29, R25 ;  /* 0x0000001d00007224 */ /* 0x000fe400078e0219 */
[----:B------:R-:W-:-:S03]  /*6a10*/  IMAD.MOV.U32 R4, RZ, RZ, 0x1 ;  /* 0x00000001ff047424 */ /* 0x000fc600078e00ff */
[----:B------:R-:W-:Y:S02]  /*6a20*/  SEL R100, R5, R0, !P0 ;  /* 0x0000000005647207 */ /* 0x000fe40004000000 */
[----:B------:R-:W-:Y:S02]  /*6a30*/  PRMT R3, R4, 0x7610, R3 ;  /* 0x0000761004037816 */ /* 0x000fe40000000003 */
[----:B------:R-:W-:-:S07]  /*6a40*/  SEL R0, R0, R5, !P0 ;  /* 0x0000000500007207 */ /* 0x000fce0004000000 */
.L_x_159:
[----:B------:R-:W-:Y:S01]  /*6a50*/  LOP3.LUT P0, RZ, R3, 0xff, RZ, 0xc0, !PT ;  /* 0x000000ff03ff7812 */ /* 0x000fe2000780c0ff */
[----:B------:R-:W-:Y:S01]  /*6a60*/  UIMAD.WIDE.U32 UR4, UR42, -0x55555555, URZ ;  /* 0xaaaaaaab2a0478a5 */ /* 0x000fe2000f8e003f */
[----:B------:R-:W-:-:S03]  /*6a70*/  IMAD.MOV.U32 R101, RZ, RZ, R0 ;  /* 0x000000ffff657224 */ /* 0x000fc600078e0000 */
[----:B------:R-:W-:-:S04]  /*6a80*/  USHF.R.U32.HI UR4, URZ, 0x1, UR5 ;  /* 0x000000013f047899 */ /* 0x000fc80008011605 */
[----:B------:R-:W-:-:S04]  /*6a90*/  UIMAD UR42, UR4, -0x3, UR42 ;  /* 0xfffffffd042a78a4 */ /* 0x000fc8000f8e022a */
[----:B------:R-:W-:Y:S08]  /*6aa0*/  @P0 BRA `(.L_x_162) ;  /* 0xffffffa800500947 */ /* 0x000ff0000383ffff */
[----:B------:R-:W-:Y:S05]  /*6ab0*/  EXIT ;  /* 0x000000000000794d */ /* 0x000fea0003800000 */
.L_x_7:
        /* <DEDUP_REMOVED lines=26> */
.L_x_164:
[----:B------:R-:W0:Y:S01]  /*6c60*/  LDC.64 R28, c[0x0][0x640] ;  /* 0x00019000ff1c7b82 */ /* 0x000e220000000a00 */
[-CC-:B------:R-:W-:Y:S01]  /*6c70*/  SHF.R.U64 R22, R14, R6.reuse, R15.reuse ;  /* 0x000000060e167219 */ /* 0x180fe2000000120f */
[----:B------:R-:W-:Y:S01]  /*6c80*/  IMAD.MOV.U32 R30, RZ, RZ, 0x1 ;  /* 0x00000001ff1e7424 */ /* 0x000fe200078e00ff */
[----:B------:R-:W-:Y:S02]  /*6c90*/  SHF.R.U32.HI R6, RZ, R6, R15 ;  /* 0x00000006ff067219 */ /* 0x000fe4000001160f */
[----:B------:R-:W-:-:S03]  /*6ca0*/  IADD3 R13, P0, RZ, -R22, RZ ;  /* 0x80000016ff0d7210 */ /* 0x000fc60007f1e0ff */
[----:B------:R-:W1:Y:S02]  /*6cb0*/  LDC R12, c[0x0][0x618] ;  /* 0x00018600ff0c7b82 */ /* 0x000e640000000800 */
[----:B------:R-:W-:-:S04]  /*6cc0*/  IMAD.X R11, RZ, RZ, ~R6, P0 ;  /* 0x000000ffff0b7224 */ /* 0x000fc800000e0e06 */
[-C--:B------:R-:W-:Y:S02]  /*6cd0*/  IMAD R6, R11, R24.reuse, RZ ;  /* 0x000000180b067224 */ /* 0x080fe400078e02ff */
[----:B------:R-:W2:Y:S01]  /*6ce0*/  LDC R14, c[0x0][0x608] ;  /* 0x00018200ff0e7b82 */ /* 0x000ea20000000800 */
[----:B------:R-:W-:-:S04]  /*6cf0*/  IMAD.WIDE.U32 R10, R13, R24, R16 ;  /* 0x000000180d0a7225 */ /* 0x000fc800078e0010 */
[----:B------:R-:W-:-:S03]  /*6d00*/  IMAD R13, R13, R25, R6 ;  /* 0x000000190d0d7224 */ /* 0x000fc600078e0206 */
[----:B------:R-:W3:Y:S01]  /*6d10*/  LDC R27, c[0x0][0x658] ;  /* 0x00019600ff1b7b82 */ /* 0x000ee20000000800 */
[----:B------:R-:W-:Y:S01]  /*6d20*/  IMAD.IADD R11, R11, 0x1, R13 ;  /* 0x000000010b0b7824 */ /* 0x000fe200078e020d */
[----:B0-----:R-:W-:-:S04]  /*6d30*/  ISETP.NE.U32.AND P0, PT, R28, RZ, PT ;  /* 0x000000ff1c00720c */ /* 0x001fc80003f05070 */
[----:B------:R-:W-:Y:S02]  /*6d40*/  ISETP.NE.AND.EX P0, PT, R29, RZ, PT, P0 ;  /* 0x000000ff1d00720c */ /* 0x000fe40003f05300 */
[----:B------:R-:W0:Y:S01]  /*6d50*/  LDC R24, c[0x0][0x600] ;  /* 0x00018000ff187b82 */ /* 0x000e220000000800 */
[-CC-:B-1----:R-:W-:Y:S01]  /*6d60*/  SHF.R.U64 R8, R10, R12.reuse, R11.reuse ;  /* 0x0000000c0a087219 */ /* 0x182fe2000000120b */
[----:B------:R-:W-:Y:S01]  /*6d70*/  IMAD.MOV.U32 R10, RZ, RZ, -0x1 ;  /* 0xffffffffff0a7424 */ /* 0x000fe200078e00ff */
[----:B------:R-:W-:-:S05]  /*6d80*/  SHF.R.U32.HI R11, RZ, R12, R11 ;  /* 0x0000000cff0b7219 */ /* 0x000fca000001160b */
[----:B------:R-:W1:Y:S01]  /*6d90*/  LDC R25, c[0x0][0x648] ;  /* 0x00019200ff197b82 */ /* 0x000e620000000800 */
[-CC-:B--2---:R-:W-:Y:S02]  /*6da0*/  SHF.R.U64 R21, R8, R14.reuse, R11.reuse ;  /* 0x0000000e08157219 */ /* 0x184fe4000000120b */
[----:B------:R-:W-:-:S05]  /*6db0*/  SHF.R.U32.HI R6, RZ, R14, R11 ;  /* 0x0000000eff067219 */ /* 0x000fca000001160b */
[----:B------:R-:W2:Y:S01]  /*6dc0*/  LDC R26, c[0x0][0x638] ;  /* 0x00018e00ff1a7b82 */ /* 0x000ea20000000800 */
[-C--:B---3--:R-:W-:Y:S02]  /*6dd0*/  SHF.L.U32 R10, R10, R27.reuse, RZ ;  /* 0x0000001b0a0a7219 */ /* 0x088fe400000006ff */
[-CC-:B------:R-:W-:Y:S02]  /*6de0*/  SHF.R.U64 R23, R21, R27.reuse, R6.reuse ;  /* 0x0000001b15177219 */ /* 0x180fe40000001206 */
[----:B------:R-:W-:Y:S02]  /*6df0*/  LOP3.LUT R32, RZ, R10, RZ, 0x33, !PT ;  /* 0x0000000aff207212 */ /* 0x000fe400078e33ff */
[----:B------:R-:W-:Y:S01]  /*6e00*/  SHF.R.U32.HI R11, RZ, R27, R6 ;  /* 0x0000001bff0b7219 */ /* 0x000fe20000011606 */
[----:B------:R-:W3:Y:S01]  /*6e10*/  LDC R31, c[0x0][0x610] ;  /* 0x00018400ff1f7b82 */ /* 0x000ee20000000800 */
[----:B------:R-:W-:Y:S01]  /*6e20*/  IMAD.MOV.U32 R10, RZ, RZ, R23 ;  /* 0x000000ffff0a7224 */ /* 0x000fe200078e0017 */
[----:B------:R-:W-:Y:S06]  /*6e30*/  @!P0 BRA `(.L_x_165) ;  /* 0x0000000000288947 */ /* 0x000fec0003800000 */
        /* <DEDUP_REMOVED lines=10> */
.L_x_165:
[----:B------:R-:W-:Y:S02]  /*6ee0*/  ISETP.NE.AND P0, PT, R2, 0x1, PT ;  /* 0x000000010200780c */ /* 0x000fe40003f05270 */
[----:B-1----:R-:W-:Y:S01]  /*6ef0*/  SHF.R.U64 R6, R10, R25, R11 ;  /* 0x000000190a067219 */ /* 0x002fe2000000120b */
[----:B0-----:R-:W-:Y:S01]  /*6f00*/  VIADD R11, R24, 0xffffffff ;  /* 0xffffffff180b7836 */ /* 0x001fe20000000000 */
[----:B------:R-:W-:Y:S02]  /*6f10*/  SHF.L.U32 R30, R30, R27, RZ ;  /* 0x0000001b1e1e7219 */ /* 0x000fe400000006ff */
[----:B------:R-:W-:Y:S01]  /*6f20*/  LOP3.LUT R5, R21, R32, RZ, 0xc0, !PT ;  /* 0x0000002015057212 */ /* 0x000fe200078ec0ff */
[----:B------:R-:W-:-:S04]  /*6f30*/  IMAD.MOV R10, RZ, RZ, -R6 ;  /* 0x000000ffff0a7224 */ /* 0x000fc800078e0a06 */
[----:B------:R-:W-:Y:S01]  /*6f40*/  IMAD R6, R30, R6, R5 ;  /* 0x000000061e067224 */ /* 0x000fe200078e0205 */
[----:B------:R-:W-:Y:S01]  /*6f50*/  LOP3.LUT R5, R8, R11, RZ, 0xc0, !PT ;  /* 0x0000000b08057212 */ /* 0x000fe200078ec0ff */
[----:B------:R-:W-:Y:S02]  /*6f60*/  @P0 IMAD R7, R9, R20, R4 ;  /* 0x0000001409070224 */ /* 0x000fe400078e0204 */
[----:B--2---:R-:W-:Y:S02]  /*6f70*/  IMAD R4, R10, R26, R23 ;  /* 0x0000001a0a047224 */ /* 0x004fe400078e0217 */
[----:B---3--:R-:W-:Y:S02]  /*6f80*/  IMAD R7, R6, R31, R7 ;  /* 0x0000001f06077224 */ /* 0x008fe400078e0207 */
[----:B------:R-:W-:Y:S02]  /*6f90*/  IMAD R4, R4, R24, R5 ;  /* 0x0000001804047224 */ /* 0x000fe400078e0205 */
[----:B------:R-:W-:-:S02]  /*6fa0*/  IMAD.MOV.U32 R8, RZ, RZ, 0x1 ;  /* 0x00000001ff087424 */ /* 0x000fc400078e00ff */
[----:B------:R-:W-:Y:S01]  /*6fb0*/  IMAD.MOV.U32 R6, RZ, RZ, R22 ;  /* 0x000000ffff067224 */ /* 0x000fe200078e0016 */
[----:B------:R-:W-:Y:S02]  /*6fc0*/  SEL R19, R4, R7, !P0 ;  /* 0x0000000704137207 */ /* 0x000fe40004000000 */
[----:B------:R-:W-:-:S07]  /*6fd0*/  SEL R21, R7, R4, !P0 ;  /* 0x0000000407157207 */ /* 0x000fce0004000000 */
.L_x_163:
[----:B------:R-:W-:-:S08]  /*6fe0*/  NOP ;  /* 0x0000000000007918 */ /* 0x000fd00000000000 */
[----:B------:R-:W0:-:S00]  /*6ff0*/  USETMAXREG.DEALLOC.CTAPOOL 0x28 ;  /* 0x00000028000079c8 */ /* 0x000e0000080e0500 */
[----:B0-----:R-:W-:-:S13]  /*7000*/  ISETP.NE.AND P0, PT, R3, RZ, PT ;  /* 0x000000ff0300720c */ /* 0x001fda0003f05270 */
[----:B------:R-:W-:Y:S05]  /*7010*/  @P0 EXIT ;  /* 0x000000000000094d */ /* 0x000fea0003800000 */
[----:B------:R-:W-:Y:S01]  /*7020*/  LOP3.LUT P0, RZ, R8, 0xff, RZ, 0xc0, !PT ;  /* 0x000000ff08ff7812 */ /* 0x000fe2000780c0ff */
[----:B------:R-:W-:Y:S02]  /*7030*/  IMAD.MOV.U32 R3, RZ, RZ, 0x1 ;  /* 0x00000001ff037424 */ /* 0x000fe400078e00ff */
[----:B------:R-:W-:-:S10]  /*7040*/  IMAD.MOV.U32 R8, RZ, RZ, RZ ;  /* 0x000000ffff087224 */ /* 0x000fd400078e00ff */
[----:B------:R-:W-:Y:S05]  /*7050*/  @!P0 BRA `(.L_x_166) ;  /* 0x0000000c00548947 */ /* 0x000fea0003800000 */
[----:B------:R-:W0:Y:S01]  /*7060*/  LDC R3, c[0x0][0x28c] ;  /* 0x0000a300ff037b82 */ /* 0x000e220000000800 */
[----:B------:R-:W-:Y:S01]  /*7070*/  ULDC UR5, c[0x0][0x658] ;  /* 0x0001960000057ab9 */ /* 0x000fe20000000800 */
[----:B------:R-:W-:Y:S01]  /*7080*/  UMOV UR6, 0xffffffff ;  /* 0xffffffff00067882 */ /* 0x000fe20000000000 */
[----:B------:R-:W-:Y:S01]  /*7090*/  BSSY B0, `(.L_x_166) ;  /* 0x00000d1000007945 */ /* 0x000fe20003800000 */
[----:B------:R-:W-:Y:S01]  /*70a0*/  USHF.L.U32 UR6, UR6, UR5, URZ ;  /* 0x0000000506067299 */ /* 0x000fe2000800063f */
[----:B------:R-:W-:Y:S01]  /*70b0*/  IMAD.MOV.U32 R10, RZ, RZ, 0x1 ;  /* 0x00000001ff0a7424 */ /* 0x000fe200078e00ff */
[----:B------:R-:W-:Y:S01]  /*70c0*/  LOP3.LUT R9, R18, 0x2, RZ, 0xfc, !PT ;  /* 0x0000000212097812 */ /* 0x000fe200078efcff */
[----:B------:R-:W-:Y:S01]  /*70d0*/  IMAD.MOV.U32 R8, RZ, RZ, RZ ;  /* 0x000000ffff087224 */ /* 0x000fe200078e00ff */
[----:B------:R-:W1:Y:S01]  /*70e0*/  S2UR UR8, SR_CgaCtaId ;  /* 0x00000000000879c3 */ /* 0x000e620000008800 */
[----:B------:R-:W-:Y:S01]  /*70f0*/  ULDC UR4, c[0x0][0x600] ;  /* 0x0001800000047ab9 */ /* 0x000fe20000000800 */
[----:B------:R-:W-:Y:S01]  /*7100*/  UMOV UR7, 0x1 ;  /* 0x0000000100077882 */ /* 0x000fe20000000000 */
[----:B------:R-:W-:-:S02]  /*7110*/  UIADD3 UR4, UR4, -0x1, URZ ;  /* 0xffffffff04047890 */ /* 0x000fc4000fffe03f */
[----:B------:R-:W-:Y:S02]  /*7120*/  USHF.L.U32 UR5, UR7, UR5, URZ ;  /* 0x0000000507057299 */ /* 0x000fe4000800063f */
[----:B------:R-:W-:Y:S01]  /*7130*/  ULOP3.LUT UR6, URZ, UR6, URZ, 0x33, !UPT ;  /* 0x000000063f067292 */ /* 0x000fe2000f8e333f */
[----:B------:R-:W-:Y:S01]  /*7140*/  ULDC.64 UR30, c[0x0][0x198] ;  /* 0x00006600001e7ab9 */ /* 0x000fe20000000a00 */
[----:B0-----:R-:W-:-:S05]  /*7150*/  VIADD R3, R3, 0x3f ;  /* 0x0000003f03037836 */ /* 0x001fca0000000000 */
[----:B------:R-:W-:Y:S01]  /*7160*/  SHF.R.S32.HI R4, RZ, 0x1f, R3 ;  /* 0x0000001fff047819 */ /* 0x000fe20000011403 */
[----:B-1----:R-:W-:-:S03]  /*7170*/  IMAD.U32 R12, RZ, RZ, UR8 ;  /* 0x00000008ff0c7e24 */ /* 0x002fc6000f8e00ff */
[----:B------:R-:W-:Y:S01]  /*7180*/  LEA.HI R4, R4, R3, RZ, 0x6 ;  /* 0x0000000304047211 */ /* 0x000fe200078f30ff */
[----:B------:R-:W-:-:S03]  /*7190*/  IMAD.MOV.U32 R3, RZ, RZ, 0x1 ;  /* 0x00000001ff037424 */ /* 0x000fc600078e00ff */
[----:B------:R-:W-:-:S05]  /*71a0*/  SHF.R.S32.HI R11, RZ, 0x6, R4 ;  /* 0x00000006ff0b7819 */ /* 0x000fca0000011404 */
[----:B------:R-:W-:-:S07]  /*71b0*/  VIADD R13, R11, 0x1 ;  /* 0x000000010b0d7836 */ /* 0x000fce0000000000 */
.L_x_177:
[----:B------:R-:W-:-:S03]  /*71c0*/  UMOV UR7, 0xffffffff ;  /* 0xffffffff00077882 */ /* 0x000fc60000000000 */
[----:B------:R-:W-:Y:S05]  /*71d0*/  BRA.DIV UR7, `(.L_x_167) ;  /* 0x0000000e07b87947 */ /* 0x000fea000b800000 */
[----:B------:R-:W-:-:S13]  /*71e0*/  ELECT P6, URZ, PT ;  /* 0x00000000003f782f */ /* 0x000fda00038c0000 */
.L_x_187:
[----:B------:R-:W0:Y:S01]  /*71f0*/  LDC R4, c[0x0][0x28c] ;  /* 0x0000a300ff047b82 */ /* 0x000e220000000800 */
[----:B------:R-:W-:Y:S01]  /*7200*/  BSSY B1, `(.L_x_168) ;  /* 0x0000047000017945 */ /* 0x000fe20003800000 */
[----:B0-----:R-:W-:-:S13]  /*7210*/  ISETP.LT.OR P6, PT, R4, 0x1, !P6 ;  /* 0x000000010400780c */ /* 0x001fda00077c1670 */
[----:B------:R-:W-:Y:S05]  /*7220*/  @P6 BRA `(.L_x_169) ;  /* 0x0000000400106947 */ /* 0x000fea0003800000 */
[----:B------:R-:W-:Y:S02]  /*7230*/  IMAD R21, R21, 0x2, R12 ;  /* 0x0000000215157824 */ /* 0x000fe400078e020c */
[----:B------:R-:W-:Y:S02]  /*7240*/  IMAD.SHL.U32 R19, R19, 0x80, RZ ;  /* 0x0000008013137824 */ /* 0x000fe400078e00ff */
[----:B------:R-:W-:Y:S02]  /*7250*/  IMAD.MOV.U32 R22, RZ, RZ, RZ ;  /* 0x000000ffff167224 */ /* 0x000fe400078e00ff */
[----:B------:R-:W-:Y:S02]  /*7260*/  IMAD.MOV.U32 R4, RZ, RZ, R13 ;  /* 0x000000ffff047224 */ /* 0x000fe400078e000d */
[----:B------:R-:W-:Y:S02]  /*7270*/  IMAD.MOV.U32 R5, RZ, RZ, R3 ;  /* 0x000000ffff057224 */ /* 0x000fe400078e0003 */
[----:B------:R-:W-:-:S02]  /*7280*/  IMAD.MOV.U32 R7, RZ, RZ, R8 ;  /* 0x000000ffff077224 */ /* 0x000fc400078e0008 */
[----:B------:R-:W-:-:S07]  /*7290*/  IMAD.SHL.U32 R21, R21, 0x40, RZ ;  /* 0x0000004015157824 */ /* 0x000fce00078e00ff */
.L_x_172:
[----:B------:R-:W0:Y:S01]  /*72a0*/  S2UR UR7, SR_CgaCtaId ;  /* 0x00000000000779c3 */ /* 0x000e220000008800 */
[----:B------:R-:W-:Y:S02]  /*72b0*/  MOV R15, 0x400 ;  /* 0x00000400000f7802 */ /* 0x000fe40000000f00 */
[----:B------:R-:W-:Y:S02]  /*72c0*/  SHF.L.U32 R14, R5, 0x1f, RZ ;  /* 0x0000001f050e7819 */ /* 0x000fe400000006ff */
[----:B------:R-:W-:Y:S01]  /*72d0*/  ISETP.NE.AND P1, PT, R0, RZ, PT ;  /* 0x000000ff0000720c */ /* 0x000fe20003f25270 */
[----:B0-----:R-:W-:-:S05]  /*72e0*/  IMAD.U32 R12, RZ, RZ, UR7 ;  /* 0x00000007ff0c7e24 */ /* 0x001fca000f8e00ff */
[----:B------:R-:W-:-:S07]  /*72f0*/  LEA R20, R12, R15, 0x18 ;  /* 0x0000000f0c147211 */ /* 0x000fce00078ec0ff */
[----:B------:R-:W0:Y:S01]  /*7300*/  @!P1 LDC R15, c[0x0][0x500] ;  /* 0x00014000ff0f9b82 */ /* 0x000e220000000800 */
[----:B------:R-:W-:-:S04]  /*7310*/  IMAD R23, R7, 0x8, R20 ;  /* 0x0000000807177824 */ /* 0x000fc800078e0214 */
[----:B------:R-:W1:Y:S02]  /*7320*/  SYNCS.PHASECHK.TRANS64.TRYWAIT P0, [R23+URZ+0x18], R14 ;  /* 0x0000180e170075a7 */ /* 0x000e64000800017f */
[----:B-1----:R-:W-:Y:S05]  /*7330*/  @!P0 BRA `(.L_x_170) ;  /* 0x0000000c00808947 */ /* 0x002fea0003800000 */
.L_x_188:
[----:B-1----:R-:W-:Y:S01]  /*7340*/  PRMT R14, R9, 0x9910, RZ ;  /* 0x00009910090e7816 */ /* 0x002fe200000000ff */
[----:B0-----:R0:W-:Y:S03]  /*7350*/  @!P1 SYNCS.ARRIVE.TRANS64 RZ, [R23+URZ], R15 ;  /* 0x0000000f17ff99a7 */ /* 0x0011e6000800003f */
[----:B------:R-:W-:-:S13]  /*7360*/  ISETP.NE.AND P0, PT, R14, 0x2, PT ;  /* 0x000000020e00780c */ /* 0x000fda0003f05270 */
[----:B0-----:R-:W-:Y:S05]  /*7370*/  @P0 BRA `(.L_x_171) ;  /* 0x0000000000040947 */ /* 0x001fea0003800000 */
[----:B------:R-:W-:Y:S01]  /*7380*/  BPT.TRAP 0x1 ;  /* 0x000000040000795c */ /* 0x000fe20000300000 */
.L_x_171:
[----:B------:R-:W-:Y:S01]  /*7390*/  IMAD R14, R7, 0x4, R12 ;  /* 0x00000004070e7824 */ /* 0x000fe200078e020c */
[----:B------:R-:W-:Y:S01]  /*73a0*/  R2UR UR34, R22 ;  /* 0x00000000162272ca */ /* 0x000fe200000e0000 */
[----:B------:R-:W-:Y:S01]  /*73b0*/  VIADD R4, R4, 0xffffffff ;  /* 0xffffffff04047836 */ /* 0x000fe20000000000 */
[----:B------:R-:W-:Y:S01]  /*73c0*/  R2UR UR33, R23 ;  /* 0x00000000172172ca */ /* 0x000fe200000e0000 */
[----:B------:R-:W-:Y:S01]  /*73d0*/  IMAD.SHL.U32 R14, R14, 0x800, RZ ;  /* 0x000008000e0e7824 */ /* 0x000fe200078e00ff */
[----:B------:R-:W-:Y:S01]  /*73e0*/  R2UR UR36, R6 ;  /* 0x00000000062472ca */ /* 0x000fe200000e0000 */
[----:B------:R-:W-:Y:S01]  /*73f0*/  UIADD3 UR14, UP0, UR30, 0xf0, URZ ;  /* 0x000000f01e0e7890 */ /* 0x000fe2000ff1e03f */
[----:B------:R-:W-:Y:S01]  /*7400*/  R2UR UR35, R21 ;  /* 0x00000000152372ca */ /* 0x000fe200000e0000 */
[--C-:B------:R-:W-:Y:S01]  /*7410*/  IMAD R14, R14, 0x4, R20.reuse ;  /* 0x000000040e0e7824 */ /* 0x100fe200078e0214 */
[----:B------:R-:W-:Y:S01]  /*7420*/  R2UR UR19, R19 ;  /* 0x00000000131372ca */ /* 0x000fe200000e0000 */
[C---:B------:R-:W-:Y:S01]  /*7430*/  IMAD R20, R7.reuse, 0x8000, R20 ;  /* 0x0000800007147824 */ /* 0x040fe200078e0214 */
[----:B------:R-:W-:Y:S01]  /*7440*/  UIADD3 UR42, UP1, UR30, 0x1f0, URZ ;  /* 0x000001f01e2a7890 */ /* 0x000fe2000ff3e03f */
[----:B------:R-:W-:Y:S01]  /*7450*/  ISETP.GT.AND P1, PT, R4, 0x1, PT ;  /* 0x000000010400780c */ /* 0x000fe20003f24270 */
[----:B------:R-:W-:Y:S01]  /*7460*/  UIADD3.X UR15, URZ, UR31, URZ, UP0, !UPT ;  /* 0x0000001f3f0f7290 */ /* 0x000fe200087fe43f */
[----:B------:R-:W-:Y:S01]  /*7470*/  R2UR UR24, R14 ;  /* 0x000000000e1872ca */ /* 0x000fe200000e0000 */
[----:B------:R-:W-:Y:S01]  /*7480*/  UIADD3 UR26, UR34, 0x20, URZ ;  /* 0x00000020221a7890 */ /* 0x000fe2000fffe03f */
[----:B------:R-:W-:Y:S01]  /*7490*/  R2UR UR8, R20 ;  /* 0x00000000140872ca */ /* 0x000fe200000e0000 */
[----:B------:R-:W-:Y:S01]  /*74a0*/  UIADD3.X UR43, URZ, UR31, URZ, UP1, !UPT ;  /* 0x0000001f3f2b7290 */ /* 0x000fe20008ffe43f */
[----:B------:R-:W-:Y:S01]  /*74b0*/  VIADD R7, R7, 0x1 ;  /* 0x0000000107077836 */ /* 0x000fe20000000000 */
[----:B------:R-:W-:Y:S01]  /*74c0*/  UMOV UR7, 0x30000 ;  /* 0x0003000000077882 */ /* 0x000fe20000000000 */
[----:B------:R-:W-:Y:S01]  /*74d0*/  UMOV UR22, 0x0 ;  /* 0x0000000000167882 */ /* 0x000fe20000000000 */
[----:B------:R-:W-:Y:S01]  /*74e0*/  UMOV UR23, 0x10000000 ;  /* 0x1000000000177882 */ /* 0x000fe20000000000 */
[----:B------:R-:W-:Y:S01]  /*74f0*/  UMOV UR25, UR33 ;  /* 0x0000002100197c82 */ /* 0x000fe20008000000 */
[----:B------:R-:W-:Y:S01]  /*7500*/  ISETP.NE.AND P0, PT, R7, 0x3, PT ;  /* 0x000000030700780c */ /* 0x000fe20003f05270 */
[----:B------:R-:W-:Y:S01]  /*7510*/  UMOV UR28, UR36 ;  /* 0x00000024001c7c82 */ /* 0x000fe20008000000 */
[----:B------:R-:W-:Y:S01]  /*7520*/  UMOV UR27, UR35 ;  /* 0x00000023001b7c82 */ /* 0x000fe20008000000 */
[----:B------:R-:W-:Y:S01]  /*7530*/  UMOV UR17, UR33 ;  /* 0x0000002100117c82 */ /* 0x000fe20008000000 */
[----:B------:R-:W-:Y:S01]  /*7540*/  UIADD3 UR32, UR24, 0x100, URZ ;  /* 0x0000010018207890 */ /* 0x000fe2000fffe03f */
[----:B------:R-:W-:Y:S01]  /*7550*/  SEL R14, RZ, 0x1, P0 ;  /* 0x00000001ff0e7807 */ /* 0x000fe20000000000 */
[----:B------:R-:W-:Y:S01]  /*7560*/  UIADD3 UR24, UR24, 0x4100, URZ ;  /* 0x0000410018187890 */ /* 0x000fe2000fffe03f */
[----:B------:R-:W-:Y:S01]  /*7570*/  VIADD R22, R22, 0x40 ;  /* 0x0000004016167836 */ /* 0x000fe20000000000 */
[----:B------:R-:W-:Y:S01]  /*7580*/  UIADD3 UR16, UR8, 0x18100, URZ ;  /* 0x0001810008107890 */ /* 0x000fe2000fffe03f */
[----:B------:R-:W-:Y:S01]  /*7590*/  LOP3.LUT R5, R5, R14, RZ, 0x3c, !PT ;  /* 0x0000000e05057212 */ /* 0x000fe200078e3cff */
[----:B------:R-:W-:Y:S01]  /*75a0*/  UIADD3 UR8, UR8, 0x1c100, URZ ;  /* 0x0001c10008087890 */ /* 0x000fe2000fffe03f */
[----:B------:R-:W-:Y:S01]  /*75b0*/  SEL R7, R7, RZ, P0 ;  /* 0x000000ff07077207 */ /* 0x000fe20000000000 */
[----:B------:R-:W-:Y:S01]  /*75c0*/  UMOV UR18, UR34 ;  /* 0x0000002200127c82 */ /* 0x000fe20008000000 */
[----:B------:R-:W-:Y:S01]  /*75d0*/  UMOV UR20, UR36 ;  /* 0x0000002400147c82 */ /* 0x000fe20008000000 */
[----:B------:R0:W-:Y:S01]  /*75e0*/  UTMALDG.3D.MULTICAST [UR32], [UR14], UR7, desc[UR22] ;  /* 0x000016200e0073b4 */ /* 0x0001e20008011807 */
[----:B------:R-:W-:Y:S01]  /*75f0*/  UMOV UR9, UR33 ;  /* 0x0000002100097c82 */ /* 0x000fe20008000000 */
[----:B------:R-:W-:Y:S01]  /*7600*/  UMOV UR11, UR19 ;  /* 0x00000013000b7c82 */ /* 0x000fe20008000000 */
[----:B------:R-:W-:Y:S01]  /*7610*/  UMOV UR12, UR36 ;  /* 0x00000024000c7c82 */ /* 0x000fe20008000000 */
[----:B------:R-:W-:Y:S01]  /*7620*/  UMOV UR10, UR26 ;  /* 0x0000001a000a7c82 */ /* 0x000fe20008000000 */
[----:B------:R0:W-:Y:S01]  /*7630*/  UTMALDG.3D.MULTICAST [UR24], [UR14], UR7, desc[UR22] ;  /* 0x000016180e0073b4 */ /* 0x0001e20008011807 */
[----:B------:R0:W-:Y:S01]  /*7640*/  UTMALDG.3D [UR16], [UR42], desc[UR22] ;  /* 0x000016102a0075b4 */ /* 0x0001e20008011000 */
[----:B------:R0:W-:Y:S02]  /*7650*/  UTMALDG.3D [UR8], [UR42], desc[UR22] ;  /* 0x000016082a0075b4 */ /* 0x0001e40008011000 */
[----:B0-----:R-:W-:Y:S05]  /*7660*/  @P1 BRA `(.L_x_172) ;  /* 0xfffffffc000c1947 */ /* 0x001fea000383ffff */
.L_x_169:
[----:B------:R-:W-:Y:S05]  /*7670*/  BSYNC B1 ;  /* 0x0000000000017941 */ /* 0x000fea0003800000 */
.L_x_168:
[----:B------:R-:W-:Y:S01]  /*7680*/  LOP3.LUT P1, RZ, R10, 0xff, RZ, 0xc0, !PT ;  /* 0x000000ff0aff7812 */ /* 0x000fe2000782c0ff */
[C---:B------:R-:W-:Y:S01]  /*7690*/  IMAD.IADD R7, R11.reuse, 0x1, R8 ;  /* 0x000000010b077824 */ /* 0x040fe200078e0208 */
[----:B------:R-:W-:Y:S01]  /*76a0*/  ULDC.64 UR8, c[0x0][0x650] ;  /* 0x0001940000087ab9 */ /* 0x000fe20000000a00 */
[----:B------:R-:W-:Y:S01]  /*76b0*/  ISETP.GE.U32.AND P2, PT, R11, 0x3, PT ;  /* 0x000000030b00780c */ /* 0x000fe20003f46070 */
[----:B------:R-:W-:Y:S01]  /*76c0*/  BSSY B1, `(.L_x_173) ;  /* 0x000006b000017945 */ /* 0x000fe20003800000 */
[----:B------:R-:W-:Y:S01]  /*76d0*/  IMAD.MOV.U32 R21, RZ, RZ, -0x1 ;  /* 0xffffffffff157424 */ /* 0x000fe200078e00ff */
[----:B------:R-:W-:Y:S01]  /*76e0*/  ISETP.GT.U32.AND P0, PT, R7, 0x2, PT ;  /* 0x000000020700780c */ /* 0x000fe20003f04070 */
[----:B------:R-:W-:Y:S01]  /*76f0*/  IMAD.MOV.U32 R19, RZ, RZ, -0x1 ;  /* 0xffffffffff137424 */ /* 0x000fe200078e00ff */
[----:B------:R-:W-:Y:S02]  /*7700*/  PRMT R10, RZ, 0x7610, R10 ;  /* 0x00007610ff0a7816 */ /* 0x000fe4000000000a */
[----:B------:R-:W-:-:S03]  /*7710*/  ISETP.LT.U32.AND P0, PT, R11, 0x3, P0 ;  /* 0x000000030b00780c */ /* 0x000fc60000701070 */
[----:B------:R-:W0:Y:S01]  /*7720*/  @P1 S2R R12, SR_CgaCtaId ;  /* 0x00000000000c1919 */ /* 0x000e220000008800 */
[----:B------:R-:W-:-:S04]  /*7730*/  @P1 MOV R5, 0x400 ;  /* 0x0000040000051802 */ /* 0x000fc80000000f00 */
[----:B0-----:R-:W-:Y:S01]  /*7740*/  @P1 LEA R6, R12, R5, 0x18 ;  /* 0x000000050c061211 */ /* 0x001fe200078ec0ff */
[----:B------:R-:W-:Y:S01]  /*7750*/  IMAD.WIDE.U32 R4, R7, -0x55555555, RZ ;  /* 0xaaaaaaab07047825 */ /* 0x000fe200078e00ff */
[----:B------:R-:W-:Y:S02]  /*7760*/  SEL R4, RZ, 0x1, !P0 ;  /* 0x00000001ff047807 */ /* 0x000fe40004000000 */
[----:B------:R0:W-:Y:S01]  /*7770*/  @P1 SYNCS.ARRIVE.TRANS64.A1T0 RZ, [R6+URZ+0x48], RZ ;  /* 0x000048ff06ff19a7 */ /* 0x0001e2000810003f */
[----:B------:R-:W-:Y:S02]  /*7780*/  IADD3 R16, P1, R16, UR38, RZ ;  /* 0x0000002610107c10 */ /* 0x000fe4000ff3e0ff */
[----:B------:R-:W-:Y:S02]  /*7790*/  LOP3.LUT R3, R3, R4, RZ, 0x3c, !PT ;  /* 0x0000000403037212 */ /* 0x000fe400078e3cff */
[----:B------:R-:W-:Y:S02]  /*77a0*/  IADD3.X R17, R17, UR41, RZ, P1, !PT ;  /* 0x0000002911117c10 */ /* 0x000fe40008ffe4ff */
[----:B------:R-:W-:-:S02]  /*77b0*/  ISETP.GE.U32.AND P0, PT, R16, UR8, PT ;  /* 0x0000000810007c0c */ /* 0x000fc4000bf06070 */
[----:B0-----:R-:W-:Y:S02]  /*77c0*/  SHF.R.U32.HI R6, RZ, 0x1, R5 ;  /* 0x00000001ff067819 */ /* 0x001fe40000011605 */
[----:B------:R-:W-:Y:S02]  /*77d0*/  ISETP.GE.U32.AND.EX P0, PT, R17, UR9, PT, P0 ;  /* 0x0000000911007c0c */ /* 0x000fe4000bf06100 */
[----:B------:R-:W-:Y:S01]  /*77e0*/  @P2 LOP3.LUT R3, R3, 0x1, R6, 0x78, !PT ;  /* 0x0000000103032812 */ /* 0x000fe200078e7806 */
[----:B------:R-:W-:Y:S01]  /*77f0*/  IMAD R8, R6, -0x3, R7 ;  /* 0xfffffffd06087824 */ /* 0x000fe200078e0207 */
[----:B------:R-:W-:Y:S01]  /*7800*/  PRMT R4, RZ, 0x7610, R4 ;  /* 0x00007610ff047816 */ /* 0x000fe20000000004 */
[----:B------:R-:W-:-:S08]  /*7810*/  IMAD.MOV.U32 R6, RZ, RZ, -0x1 ;  /* 0xffffffffff067424 */ /* 0x000fd000078e00ff */
[----:B------:R-:W-:Y:S05]  /*7820*/  @P0 BRA `(.L_x_174) ;  /* 0x0000000400500947 */ /* 0x000fea0003800000 */
[----:B------:R-:W0:Y:S01]  /*7830*/  S2R R19, SR_CTAID.X ;  /* 0x0000000000137919 */ /* 0x000e220000002500 */
[----:B------:R-:W-:Y:S01]  /*7840*/  ULDC.64 UR8, c[0x0][0x628] ;  /* 0x00018a0000087ab9 */ /* 0x000fe20000000a00 */
[----:B------:R-:W1:Y:S01]  /*7850*/  LDC R20, c[0x0][0x144] ;  /* 0x00005100ff147b82 */ /* 0x000e620000000800 */
[----:B------:R-:W-:Y:S01]  /*7860*/  ISETP.NE.U32.AND P0, PT, RZ, UR8, PT ;  /* 0x00000008ff007c0c */ /* 0x000fe2000bf05070 */
[----:B------:R-:W2:Y:S01]  /*7870*/  S2R R14, SR_CTAID.Y ;  /* 0x00000000000e7919 */ /* 0x000ea20000002600 */
[----:B------:R-:W-:Y:S01]  /*7880*/  ULDC UR10, c[0x0][0x630] ;  /* 0x00018c00000a7ab9 */ /* 0x000fe20000000800 */
[----:B------:R-:W-:Y:S01]  /*7890*/  ULDC UR11, c[0x0][0x150] ;  /* 0x00005400000b7ab9 */ /* 0x000fe20000000800 */
[----:B------:R-:W-:Y:S01]  /*78a0*/  ISETP.NE.AND.EX P0, PT, RZ, UR9, PT, P0 ;  /* 0x00000009ff007c0c */ /* 0x000fe2000bf05300 */
[----:B------:R-:W-:Y:S02]  /*78b0*/  IMAD.MOV.U32 R4, RZ, RZ, R16 ;  /* 0x000000ffff047224 */ /* 0x000fe400078e0010 */
[----:B------:R-:W-:Y:S01]  /*78c0*/  IMAD.MOV.U32 R5, RZ, RZ, R17 ;  /* 0x000000ffff057224 */ /* 0x000fe200078e0011 */
[----:B0-----:R-:W-:-:S09]  /*78d0*/  I2FP.F32.U32 R21, R19 ;  /* 0x0000001300157245 */ /* 0x001fd20000201000 */
[----:B------:R-:W-:Y:S05]  /*78e0*/  @!P0 BRA `(.L_x_175) ;  /* 0x0000000000288947 */ /* 0x000fea0003800000 */
[----:B------:R-:W-:Y:S02]  /*78f0*/  ULDC UR7, c[0x0][0x634] ;  /* 0x00018d0000077ab9 */ /* 0x000fe40000000800 */
[----:B------:R-:W-:-:S05]  /*7900*/  IADD3 R5, P0, R16, UR7, RZ ;  /* 0x0000000710057c10 */ /* 0x000fca000ff1e0ff */
[----:B------:R-:W-:-:S04]  /*7910*/  IMAD.X R15, RZ, RZ, R17, P0 ;  /* 0x000000ffff0f7224 */ /* 0x000fc800000e0611 */
[----:B------:R-:W-:-:S04]  /*7920*/  IMAD.WIDE.U32 R6, R15, UR8, RZ ;  /* 0x000000080f067c25 */ /* 0x000fc8000f8e00ff */
[----:B------:R-:W-:-:S04]  /*7930*/  IMAD.WIDE.U32 R6, P0, R5, UR9, R6 ;  /* 0x0000000905067c25 */ /* 0x000fc8000f800006 */
[----:B------:R-:W-:-:S04]  /*7940*/  IMAD.WIDE.U32 R4, R5, UR8, RZ ;  /* 0x0000000805047c25 */ /* 0x000fc8000f8e00ff */
[----:B------:R-:W-:Y:S01]  /*7950*/  IMAD.MOV.U32 R4, RZ, RZ, R7 ;  /* 0x000000ffff047224 */ /* 0x000fe200078e0007 */
[----:B------:R-:W-:Y:S01]  /*7960*/  IADD3 RZ, P1, R5, R6, RZ ;  /* 0x0000000605ff7210 */ /* 0x000fe20007f3e0ff */
[----:B------:R-:W-:-:S04]  /*7970*/  IMAD.X R5, RZ, RZ, RZ, P0 ;  /* 0x000000ffff057224 */ /* 0x000fc800000e06ff */
[----:B------:R-:W-:-:S08]  /*7980*/  IMAD.WIDE.U32.X R4, R15, UR9, R4, P1 ;  /* 0x000000090f047c25 */ /* 0x000fd000088e0404 */
.L_x_175:
[----:B------:R-:W-:Y:S01]  /*7990*/  FMUL R21, R21, UR11 ;  /* 0x0000000b15157c20 */ /* 0x000fe20008400000 */
[--C-:B------:R-:W-:Y:S01]  /*79a0*/  SHF.R.U64 R15, R4, UR10, R5.reuse ;  /* 0x0000000a040f7c19 */ /* 0x100fe20008001205 */
[----:B------:R-:W-:Y:S01]  /*79b0*/  ULDC.64 UR8, c[0x0][0x620] ;  /* 0x0001880000087ab9 */ /* 0x000fe20000000a00 */
[----:B------:R-:W-:Y:S01]  /*79c0*/  SHF.R.U32.HI R4, RZ, UR10, R5 ;  /* 0x0000000aff047c19 */ /* 0x000fe20008011605 */
[----:B------:R-:W-:Y:S01]  /*79d0*/  ULDC.64 UR10, c[0x0][0x640] ;  /* 0x00019000000a7ab9 */ /* 0x000fe20000000a00 */
[----:B------:R-:W-:Y:S01]  /*79e0*/  IADD3 R5, P0, RZ, -R15, RZ ;  /* 0x8000000fff057210 */ /* 0x000fe20007f1e0ff */
[----:B------:R-:W0:Y:S01]  /*79f0*/  F2I.U32.TRUNC.NTZ R21, R21 ;  /* 0x0000001500157305 */ /* 0x000e22000020f000 */
[----:B------:R-:W-:-:S03]  /*7a00*/  ULDC UR7, c[0x0][0x618] ;  /* 0x0001860000077ab9 */ /* 0x000fc60000000800 */
[----:B------:R-:W-:Y:S01]  /*7a10*/  IMAD.X R4, RZ, RZ, ~R4, P0 ;  /* 0x000000ffff047224 */ /* 0x000fe200000e0e04 */
[----:B------:R-:W-:-:S03]  /*7a20*/  ISETP.NE.U32.AND P0, PT, RZ, UR10, PT ;  /* 0x0000000aff007c0c */ /* 0x000fc6000bf05070 */
[----:B------:R-:W-:Y:S01]  /*7a30*/  IMAD R4, R4, UR8, RZ ;  /* 0x0000000804047c24 */ /* 0x000fe2000f8e02ff */
[----:B------:R-:W-:-:S03]  /*7a40*/  ISETP.NE.AND.EX P0, PT, RZ, UR11, PT, P0 ;  /* 0x0000000bff007c0c */ /* 0x000fc6000bf05300 */
[C---:B------:R-:W-:Y:S02]  /*7a50*/  IMAD R7, R5.reuse, UR9, R4 ;  /* 0x0000000905077c24 */ /* 0x040fe4000f8e0204 */
[----:B------:R-:W-:Y:S01]  /*7a60*/  IMAD.WIDE.U32 R4, R5, UR8, R16 ;  /* 0x0000000805047c25 */ /* 0x000fe2000f8e0010 */
[----:B------:R-:W-:-:S03]  /*7a70*/  ULDC UR8, c[0x0][0x154] ;  /* 0x0000550000087ab9 */ /* 0x000fc60000000800 */
[----:B0-----:R-:W-:Y:S02]  /*7a80*/  IMAD.MOV R6, RZ, RZ, -R21 ;  /* 0x000000ffff067224 */ /* 0x001fe400078e0a15 */
[----:B------:R-:W0:Y:S01]  /*7a90*/  LDC R21, c[0x0][0x148] ;  /* 0x00005200ff157b82 */ /* 0x000e220000000800 */
[----:B------:R-:W-:Y:S02]  /*7aa0*/  IMAD.IADD R5, R5, 0x1, R7 ;  /* 0x0000000105057824 */ /* 0x000fe400078e0207 */
[----:B-1----:R-:W-:Y:S01]  /*7ab0*/  IMAD R19, R20, R6, R19 ;  /* 0x0000000614137224 */ /* 0x002fe200078e0213 */
[----:B--2---:R-:W-:Y:S02]  /*7ac0*/  I2FP.F32.U32 R6, R14 ;  /* 0x0000000e00067245 */ /* 0x004fe40000201000 */
[--C-:B------:R-:W-:Y:S02]  /*7ad0*/  SHF.R.U64 R20, R4, UR7, R5.reuse ;  /* 0x0000000704147c19 */ /* 0x100fe40008001205 */
[----:B------:R-:W-:Y:S01]  /*7ae0*/  SHF.R.U32.HI R5, RZ, UR7, R5 ;  /* 0x00000007ff057c19 */ /* 0x000fe20008011605 */
[----:B------:R-:W-:Y:S01]  /*7af0*/  FMUL R6, R6, UR8 ;  /* 0x0000000806067c20 */ /* 0x000fe20008400000 */
[----:B------:R-:W-:-:S02]  /*7b00*/  ULDC UR7, c[0x0][0x608] ;  /* 0x0001820000077ab9 */ /* 0x000fc40000000800 */
[--C-:B------:R-:W-:Y:S01]  /*7b10*/  SHF.R.U64 R23, R20, UR7, R5.reuse ;  /* 0x0000000714177c19 */ /* 0x100fe20008001205 */
[----:B------:R1:W2:Y:S01]  /*7b20*/  F2I.U32.TRUNC.NTZ R24, R6 ;  /* 0x0000000600187305 */ /* 0x0002a2000020f000 */
[----:B------:R-:W-:Y:S01]  /*7b30*/  SHF.R.U32.HI R4, RZ, UR7, R5 ;  /* 0x00000007ff047c19 */ /* 0x000fe20008011605 */
[----:B------:R-:W-:-:S03]  /*7b40*/  ULDC UR7, c[0x0][0x658] ;  /* 0x0001960000077ab9 */ /* 0x000fc60000000800 */
[--C-:B------:R-:W-:Y:S02]  /*7b50*/  SHF.R.U64 R22, R23, UR7, R4.reuse ;  /* 0x0000000717167c19 */ /* 0x100fe40008001204 */
[----:B------:R-:W-:-:S03]  /*7b60*/  SHF.R.U32.HI R25, RZ, UR7, R4 ;  /* 0x00000007ff197c19 */ /* 0x000fc60008011604 */
[----:B------:R-:W-:Y:S02]  /*7b70*/  IMAD.MOV.U32 R4, RZ, RZ, R22 ;  /* 0x000000ffff047224 */ /* 0x000fe400078e0016 */
[----:B------:R-:W-:Y:S01]  /*7b80*/  IMAD.MOV.U32 R5, RZ, RZ, R25 ;  /* 0x000000ffff057224 */ /* 0x000fe200078e0019 */
[----:B-1----:R-:W-:Y:S06]  /*7b90*/  @!P0 BRA `(.L_x_176) ;  /* 0x0000000000288947 */ /* 0x002fec0003800000 */
        /* <DEDUP_REMOVED lines=10> */
.L_x_176:
[----:B------:R-:W-:Y:S01]  /*7c40*/  ISETP.NE.AND P0, PT, R2, 0x1, PT ;  /* 0x000000010200780c */ /* 0x000fe20003f05270 */
[----:B------:R-:W-:Y:S01]  /*7c50*/  ULDC UR7, c[0x0][0x648] ;  /* 0x0001920000077ab9 */ /* 0x000fe20000000800 */
[----:B------:R-:W-:Y:S01]  /*7c60*/  LOP3.LUT R23, R23, UR6, RZ, 0xc0, !PT ;  /* 0x0000000617177c12 */ /* 0x000fe2000f8ec0ff */
[----:B--2---:R-:W-:Y:S01]  /*7c70*/  IMAD.MOV R24, RZ, RZ, -R24 ;  /* 0x000000ffff187224 */ /* 0x004fe200078e0a18 */
[----:B------:R-:W-:Y:S01]  /*7c80*/  SHF.R.U64 R4, R4, UR7, R5 ;  /* 0x0000000704047c19 */ /* 0x000fe20008001205 */
[----:B------:R-:W-:Y:S01]  /*7c90*/  ULDC UR7, c[0x0][0x638] ;  /* 0x00018e0000077ab9 */ /* 0x000fe20000000800 */
[----:B------:R-:W-:Y:S01]  /*7ca0*/  LOP3.LUT R7, R20, UR4, RZ, 0xc0, !PT ;  /* 0x0000000414077c12 */ /* 0x000fe2000f8ec0ff */
[----:B------:R-:W-:Y:S01]  /*7cb0*/  ULDC UR8, c[0x0][0x610] ;  /* 0x0001840000087ab9 */ /* 0x000fe20000000800 */
[----:B------:R-:W-:Y:S02]  /*7cc0*/  IMAD.MOV.U32 R6, RZ, RZ, R15 ;  /* 0x000000ffff067224 */ /* 0x000fe400078e000f */
[----:B------:R-:W-:-:S02]  /*7cd0*/  IMAD.MOV R5, RZ, RZ, -R4 ;  /* 0x000000ffff057224 */ /* 0x000fc400078e0a04 */
[----:B------:R-:W-:Y:S02]  /*7ce0*/  IMAD R4, R4, UR5, R23 ;  /* 0x0000000504047c24 */ /* 0x000fe4000f8e0217 */
[----:B0-----:R-:W-:Y:S02]  /*7cf0*/  @P0 IMAD R19, R21, R24, R14 ;  /* 0x0000001815130224 */ /* 0x001fe400078e020e */
[----:B------:R-:W-:Y:S01]  /*7d00*/  IMAD R22, R5, UR7, R22 ;  /* 0x0000000705167c24 */ /* 0x000fe2000f8e0216 */
[----:B------:R-:W-:Y:S01]  /*7d10*/  ULDC UR7, c[0x0][0x600] ;  /* 0x0001800000077ab9 */ /* 0x000fe20000000800 */
[----:B------:R-:W-:Y:S02]  /*7d20*/  IMAD R21, R4, UR8, R19 ;  /* 0x0000000804157c24 */ /* 0x000fe4000f8e0213 */
[----:B------:R-:W-:Y:S02]  /*7d30*/  IMAD R22, R22, UR7, R7 ;  /* 0x0000000716167c24 */ /* 0x000fe4000f8e0207 */
[----:B------:R-:W-:-:S03]  /*7d40*/  IMAD.MOV.U32 R4, RZ, RZ, 0x1 ;  /* 0x00000001ff047424 */ /* 0x000fc600078e00ff */
[----:B------:R-:W-:Y:S02]  /*7d50*/  SEL R19, R22, R21, !P0 ;  /* 0x0000001516137207 */ /* 0x000fe40004000000 */
[----:B------:R-:W-:-:S07]  /*7d60*/  SEL R21, R21, R22, !P0 ;  /* 0x0000001615157207 */ /* 0x000fce0004000000 */
.L_x_174:
[----:B------:R-:W-:Y:S05]  /*7d70*/  BSYNC B1 ;  /* 0x0000000000017941 */ /* 0x000fea0003800000 */
.L_x_173:
[----:B------:R-:W-:-:S13]  /*7d80*/  LOP3.LUT P0, RZ, R4, 0xff, RZ, 0xc0, !PT ;  /* 0x000000ff04ff7812 */ /* 0x000fda000780c0ff */
[----:B------:R-:W-:Y:S05]  /*7d90*/  @P0 BRA `(.L_x_177) ;  /* 0xfffffff400080947 */ /* 0x000fea000383ffff */
[----:B------:R-:W-:Y:S05]  /*7da0*/  BSYNC B0 ;  /* 0x0000000000007941 */ /* 0x000fea0003800000 */
.L_x_166:
[----:B------:R-:W-:-:S03]  /*7db0*/  UMOV UR7, 0xffffffff ;  /* 0xffffffff00077882 */ /* 0x000fc60000000000 */
[----:B------:R-:W-:Y:S05]  /*7dc0*/  BRA.DIV UR7, `(.L_x_178) ;  /* 0x0000000207f07947 */ /* 0x000fea000b800000 */
[----:B------:R-:W-:-:S13]  /*7dd0*/  ELECT P6, URZ, PT ;  /* 0x00000000003f782f */ /* 0x000fda00038c0000 */
.L_x_191:
[----:B------:R-:W-:Y:S04]  /*7de0*/  BSSY B0, `(.L_x_179) ;  /* 0x0000022000007945 */ /* 0x000fe80003800000 */
[----:B------:R-:W-:Y:S05]  /*7df0*/  @!P6 BRA `(.L_x_180) ;  /* 0x000000000080e947 */ /* 0x000fea0003800000 */
[----:B------:R-:W-:-:S04]  /*7e00*/  LOP3.LUT R18, R18, 0x2, RZ, 0xfc, !PT ;  /* 0x0000000212127812 */ /* 0x000fc800078efcff */
[----:B------:R-:W-:-:S13]  /*7e10*/  ISETP.NE.AND P0, PT, R18, 0x3, PT ;  /* 0x000000031200780c */ /* 0x000fda0003f05270 */
[----:B------:R-:W-:Y:S05]  /*7e20*/  @!P0 BRA `(.L_x_181) ;  /* 0x0000000000048947 */ /* 0x000fea0003800000 */
[----:B------:R-:W-:Y:S01]  /*7e30*/  BPT.TRAP 0x1 ;  /* 0x000000040000795c */ /* 0x000fe20000300000 */
.L_x_181:
[----:B------:R-:W0:Y:S01]  /*7e40*/  S2R R5, SR_CgaCtaId ;  /* 0x0000000000057919 */ /* 0x000e220000008800 */
[----:B------:R-:W-:Y:S02]  /*7e50*/  MOV R0, 0x400 ;  /* 0x0000040000007802 */ /* 0x000fe40000000f00 */
[----:B------:R-:W-:Y:S02]  /*7e60*/  SHF.L.U32 R2, R3, 0x1f, RZ ;  /* 0x0000001f03027819 */ /* 0x000fe400000006ff */
[----:B0-----:R-:W-:-:S05]  /*7e70*/  LEA R5, R5, R0, 0x18 ;  /* 0x0000000005057211 */ /* 0x001fca00078ec0ff */
[----:B------:R-:W-:-:S04]  /*7e80*/  VIADD R5, R5, 0x18 ;  /* 0x0000001805057836 */ /* 0x000fc80000000000 */
[C---:B------:R-:W-:Y:S02]  /*7e90*/  IMAD R7, R8.reuse, 0x8, R5 ;  /* 0x0000000808077824 */ /* 0x040fe400078e0205 */
[----:B------:R-:W-:Y:S02]  /*7ea0*/  VIADD R8, R8, 0x1 ;  /* 0x0000000108087836 */ /* 0x000fe40000000000 */
[----:B------:R-:W0:Y:S03]  /*7eb0*/  SYNCS.PHASECHK.TRANS64.TRYWAIT P0, [R7+URZ], R2 ;  /* 0x00000002070075a7 */ /* 0x000e26000800017f */
[----:B------:R-:W-:-:S04]  /*7ec0*/  ISETP.NE.AND P1, PT, R8, 0x3, PT ;  /* 0x000000030800780c */ /* 0x000fc80003f25270 */
[----:B------:R-:W-:Y:S02]  /*7ed0*/  SEL R0, RZ, 0x1, P1 ;  /* 0x00000001ff007807 */ /* 0x000fe40000800000 */
[----:B------:R-:W-:Y:S02]  /*7ee0*/  SEL R8, R8, RZ, P1 ;  /* 0x000000ff08087207 */ /* 0x000fe40000800000 */
[----:B------:R-:W-:-:S03]  /*7ef0*/  LOP3.LUT R9, R3, R0, RZ, 0x3c, !PT ;  /* 0x0000000003097212 */ /* 0x000fc600078e3cff */
[----:B------:R-:W-:Y:S01]  /*7f00*/  IMAD R4, R8, 0x8, R5 ;  /* 0x0000000808047824 */ /* 0x000fe200078e0205 */
[----:B------:R-:W-:Y:S01]  /*7f10*/  SHF.L.U32 R3, R9, 0x1f, RZ ;  /* 0x0000001f09037819 */ /* 0x000fe200000006ff */
[----:B0-----:R-:W-:Y:S06]  /*7f20*/  @!P0 BRA `(.L_x_182) ;  /* 0x0000000000b88947 */ /* 0x001fec0003800000 */
.L_x_192:
[----:B------:R-:W1:Y:S01]  /*7f30*/  SYNCS.PHASECHK.TRANS64.TRYWAIT P0, [R4+URZ], R3 ;  /* 0x00000003040075a7 */ /* 0x000e62000800017f */
[----:B------:R-:W-:-:S05]  /*7f40*/  VIADD R0, R8, 0x1 ;  /* 0x0000000108007836 */ /* 0x000fca0000000000 */
[----:B------:R-:W-:-:S04]  /*7f50*/  ISETP.NE.AND P1, PT, R0, 0x3, PT ;  /* 0x000000030000780c */ /* 0x000fc80003f25270 */
[----:B0-----:R-:W-:Y:S02]  /*7f60*/  SEL R2, RZ, 0x1, P1 ;  /* 0x00000001ff027807 */ /* 0x001fe40000800000 */
[----:B------:R-:W-:Y:S02]  /*7f70*/  SEL R0, R0, RZ, P1 ;  /* 0x000000ff00007207 */ /* 0x000fe40000800000 */
[----:B------:R-:W-:Y:S01]  /*7f80*/  LOP3.LUT R2, R9, R2, RZ, 0x3c, !PT ;  /* 0x0000000209027212 */ /* 0x000fe200078e3cff */
[----:B-1----:R-:W-:Y:S06]  /*7f90*/  @!P0 BRA `(.L_x_183) ;  /* 0x0000000000b08947 */ /* 0x002fec0003800000 */
.L_x_193:
[----:B------:R-:W-:Y:S01]  /*7fa0*/  IMAD R5, R0, 0x8, R5 ;  /* 0x0000000800057824 */ /* 0x000fe200078e0205 */
[----:B------:R-:W-:-:S07]  /*7fb0*/  SHF.L.U32 R0, R2, 0x1f, RZ ;  /* 0x0000001f02007819 */ /* 0x000fce00000006ff */
.L_x_184:
[----:B-1----:R1:W2:Y:S02]  /*7fc0*/  SYNCS.PHASECHK.TRANS64.TRYWAIT P0, [R5+URZ], R0 ;  /* 0x00000000050075a7 */ /* 0x0022a4000800017f */
[----:B--2---:R-:W-:Y:S05]  /*7fd0*/  @!P0 NANOSLEEP.SYNCS 0x989680 ;  /* 0x009896800000895d */ /* 0x004fea0003900000 */
[----:B------:R-:W2:Y:S02]  /*7fe0*/  @!P0 SYNCS.PHASECHK.TRANS64 P0, [R5+URZ], R0 ;  /* 0x00000000050085a7 */ /* 0x000ea4000800007f */
[----:B--2---:R-:W-:Y:S05]  /*7ff0*/  @!P0 BRA `(.L_x_184) ;  /* 0xfffffffc00f08947 */ /* 0x004fea000383ffff */
.L_x_180:
[----:B------:R-:W-:Y:S05]  /*8000*/  BSYNC B0 ;  /* 0x0000000000007941 */ /* 0x000fea0003800000 */
.L_x_179:
[----:B------:R-:W-:Y:S05]  /*8010*/  EXIT ;  /* 0x000000000000794d */ /* 0x000fea0003800000 */
.L_x_21:
[----:B-1----:R1:W2:Y:S02]  /*8020*/  SYNCS.PHASECHK.TRANS64.TRYWAIT P1, [R3+URZ], R0 ;  /* 0x00000000030075a7 */ /* 0x0022a4000802017f */
[----:B--2---:R-:W-:Y:S05]  /*8030*/  @!P1 NANOSLEEP.SYNCS 0x989680 ;  /* 0x009896800000995d */ /* 0x004fea0003900000 */
[----:B------:R-:W2:Y:S02]  /*8040*/  @!P1 SYNCS.PHASECHK.TRANS64 P1, [R3+URZ], R0 ;  /* 0x00000000030095a7 */ /* 0x000ea4000802007f */
[----:B--2---:R-:W-:Y:S05]  /*8050*/  @!P1 BRA `(.L_x_21) ;  /* 0xfffffffc00f09947 */ /* 0x004fea000383ffff */
[----:B------:R-:W-:Y:S05]  /*8060*/  BRA `(.L_x_20) ;  /* 0xffffff9400ac7947 */ /* 0x000fea000383ffff */
.L_x_26:
[----:B-1----:R1:W2:Y:S02]  /*8070*/  SYNCS.PHASECHK.TRANS64.TRYWAIT P1, [R5+URZ], R4 ;  /* 0x00000004050075a7 */ /* 0x0022a4000802017f */
[----:B--2---:R-:W-:Y:S05]  /*8080*/  @!P1 NANOSLEEP.SYNCS 0x989680 ;  /* 0x009896800000995d */ /* 0x004fea0003900000 */
[----:B------:R-:W2:Y:S02]  /*8090*/  @!P1 SYNCS.PHASECHK.TRANS64 P1, [R5+URZ], R4 ;  /* 0x00000004050095a7 */ /* 0x000ea4000802007f */
[----:B--2---:R-:W-:Y:S05]  /*80a0*/  @!P1 BRA `(.L_x_26) ;  /* 0xfffffffc00f09947 */ /* 0x004fea000383ffff */
[----:B------:R-:W-:Y:S05]  /*80b0*/  BRA `(.L_x_25) ;  /* 0xffffff9800f87947 */ /* 0x000fea000383ffff */
.L_x_167:
[----:B------:R-:W-:Y:S01]  /*80c0*/  BSSY B1, `(.L_x_185) ;  /* 0x0000006000017945 */ /* 0x000fe20003800000 */
[----:B------:R-:W-:-:S07]  /*80d0*/  IMAD.MOV.U32 R15, RZ, RZ, -0x1 ;  /* 0xffffffffff0f7424 */ /* 0x000fce00078e00ff */
[----:B------:R-:W-:Y:S05]  /*80e0*/  WARPSYNC.COLLECTIVE R15, `(.L_x_186) ;  /* 0x000000000f0c7348 */ /* 0x000fea0003c00000 */
[----:B------:R-:W-:Y:S02]  /*80f0*/  ELECT P6, UR62, PT ;  /* 0x00000000003e782f */ /* 0x000fe400038c0000 */
[----:B------:R-:W-:Y:S01]  /*8100*/  MOV R14, UR62 ;  /* 0x0000003e000e7c02 */ /* 0x000fe20008000f00 */
[----:B------:R-:W-:Y:S10]  /*8110*/  ENDCOLLECTIVE ;  /* 0x000000000000791b */ /* 0x000ff40003800000 */
.L_x_186:
[----:B------:R-:W-:Y:S05]  /*8120*/  BSYNC B1 ;  /* 0x0000000000017941 */ /* 0x000fea0003800000 */
.L_x_185:
[----:B------:R-:W-:Y:S05]  /*8130*/  BRA `(.L_x_187) ;  /* 0xfffffff0002c7947 */ /* 0x000fea000383ffff */
.L_x_170:
[----:B-1----:R1:W2:Y:S02]  /*8140*/  SYNCS.PHASECHK.TRANS64.TRYWAIT P0, [R23+URZ+0x18], R14 ;  /* 0x0000180e170075a7 */ /* 0x0022a4000800017f */
[----:B--2---:R-:W-:Y:S05]  /*8150*/  @!P0 NANOSLEEP.SYNCS 0x989680 ;  /* 0x009896800000895d */ /* 0x004fea0003900000 */
[----:B------:R-:W2:Y:S02]  /*8160*/  @!P0 SYNCS.PHASECHK.TRANS64 P0, [R23+URZ+0x18], R14 ;  /* 0x0000180e170085a7 */ /* 0x000ea4000800007f */
[----:B--2---:R-:W-:Y:S05]  /*8170*/  @!P0 BRA `(.L_x_170) ;  /* 0xfffffffc00f08947 */ /* 0x004fea000383ffff */
[----:B------:R-:W-:Y:S05]  /*8180*/  BRA `(.L_x_188) ;  /* 0xfffffff0006c7947 */ /* 0x000fea000383ffff */
.L_x_178:
[----:B------:R-:W-:Y:S01]  /*8190*/  BSSY B0, `(.L_x_189) ;  /* 0x0000006000007945 */ /* 0x000fe20003800000 */
[----:B------:R-:W-:-:S07]  /*81a0*/  IMAD.MOV.U32 R15, RZ, RZ, -0x1 ;  /* 0xffffffffff0f7424 */ /* 0x000fce00078e00ff */
[----:B------:R-:W-:Y:S05]  /*81b0*/  WARPSYNC.COLLECTIVE R15, `(.L_x_190) ;  /* 0x000000000f0c7348 */ /* 0x000fea0003c00000 */
[----:B------:R-:W-:Y:S02]  /*81c0*/  ELECT P6, UR62, PT ;  /* 0x00000000003e782f */ /* 0x000fe400038c0000 */
[----:B------:R-:W-:Y:S01]  /*81d0*/  MOV R14, UR62 ;  /* 0x0000003e000e7c02 */ /* 0x000fe20008000f00 */
[----:B------:R-:W-:Y:S10]  /*81e0*/  ENDCOLLECTIVE ;  /* 0x000000000000791b */ /* 0x000ff40003800000 */
.L_x_190:
[----:B------:R-:W-:Y:S05]  /*81f0*/  BSYNC B0 ;  /* 0x0000000000007941 */ /* 0x000fea0003800000 */
.L_x_189:
[----:B------:R-:W-:Y:S05]  /*8200*/  BRA `(.L_x_191) ;  /* 0xfffffff800f47947 */ /* 0x000fea000383ffff */
.L_x_182:
[----:B0-----:R0:W1:Y:S02]  /*8210*/  SYNCS.PHASECHK.TRANS64.TRYWAIT P0, [R7+URZ], R2 ;  /* 0x00000002070075a7 */ /* 0x001064000800017f */
[----:B-1----:R-:W-:Y:S05]  /*8220*/  @!P0 NANOSLEEP.SYNCS 0x989680 ;  /* 0x009896800000895d */ /* 0x002fea0003900000 */
[----:B------:R-:W1:Y:S02]  /*8230*/  @!P0 SYNCS.PHASECHK.TRANS64 P0, [R7+URZ], R2 ;  /* 0x00000002070085a7 */ /* 0x000e64000800007f */
[----:B-1----:R-:W-:Y:S05]  /*8240*/  @!P0 BRA `(.L_x_182) ;  /* 0xfffffffc00f08947 */ /* 0x002fea000383ffff */
[----:B------:R-:W-:Y:S05]  /*8250*/  BRA `(.L_x_192) ;  /* 0xfffffffc00347947 */ /* 0x000fea000383ffff */
.L_x_183:
[----:B0-----:R0:W1:Y:S02]  /*8260*/  SYNCS.PHASECHK.TRANS64.TRYWAIT P0, [R4+URZ], R3 ;  /* 0x00000003040075a7 */ /* 0x001064000800017f */
[----:B-1----:R-:W-:Y:S05]  /*8270*/  @!P0 NANOSLEEP.SYNCS 0x989680 ;  /* 0x009896800000895d */ /* 0x002fea0003900000 */
[----:B------:R-:W1:Y:S02]  /*8280*/  @!P0 SYNCS.PHASECHK.TRANS64 P0, [R4+URZ], R3 ;  /* 0x00000003040085a7 */ /* 0x000e64000800007f */
[----:B-1----:R-:W-:Y:S05]  /*8290*/  @!P0 BRA `(.L_x_183) ;  /* 0xfffffffc00f08947 */ /* 0x002fea000383ffff */
[----:B------:R-:W-:Y:S05]  /*82a0*/  BRA `(.L_x_193) ;  /* 0xfffffffc003c7947 */ /* 0x000fea000383ffff */
.L_x_194:
[----:B------:R-:W-:-:S00]  /*82b0*/  BRA `(.L_x_194) ;  /* 0xfffffffc00fc7947 */ /* 0x000fc0000383ffff */
[----:B------:R-:W-:-:S00]  /*82c0*/  NOP ;  /* 0x0000000000007918 */ /* 0x000fc00000000000 */
        /* <DEDUP_REMOVED lines=11> */
.L_x_195:


//--------------------- .nv.global.init           --------------------------
	.section	.nv.global.init,"aw",@progbits
.nv.global.init:
	.type		$str$22,@object
	.size		$str$22,($str$23 - $str$22)
$str$22:
        /*0000*/ 	.byte	0x6b, 0x5f, 0x74, 0x69, 0x6c, 0x65, 0x5f, 0x63, 0x6f, 0x75, 0x6e, 0x74, 0x20, 0x3e, 0x3d, 0x20
        /*0010*/ 	.byte	0x31, 0x00
	.type		$str$23,@object
	.size		$str$23,(__unnamed_1 - $str$23)
$str$23:
        /*0012*/ 	.byte	0x2f, 0x74, 0x6d, 0x70, 0x2f, 0x63, 0x75, 0x74, 0x6c, 0x61, 0x73, 0x73, 0x5f, 0x73, 0x77, 0x65
        /*0022*/ 	.byte	0x65, 0x70, 0x5f, 0x73, 0x72, 0x63, 0x2f, 0x69, 0x6e, 0x63, 0x6c, 0x75, 0x64, 0x65, 0x2f, 0x63
        /*0032*/ 	.byte	0x75, 0x74, 0x6c, 0x61, 0x73, 0x73, 0x2f, 0x67, 0x65, 0x6d, 0x6d, 0x2f, 0x63, 0x6f, 0x6c, 0x6c
        /*0042*/ 	.byte	0x65, 0x63, 0x74, 0x69, 0x76, 0x65, 0x2f, 0x73, 0x6d, 0x39, 0x30, 0x5f, 0x6d, 0x6d, 0x61, 0x5f
        /*0052*/ 	.byte	0x74, 0x6d, 0x61, 0x5f, 0x67, 0x6d, 0x6d, 0x61, 0x5f, 0x73, 0x73, 0x5f, 0x77, 0x61, 0x72, 0x70
        /*0062*/ 	.byte	0x73, 0x70, 0x65, 0x63, 0x69, 0x61, 0x6c, 0x69, 0x7a, 0x65, 0x64, 0x2e, 0x68, 0x70, 0x70, 0x00
	.type		__unnamed_1,@object
	.size		__unnamed_1,(.L_0 - __unnamed_1)
__unnamed_1:
        /*0072*/ 	.byte	0x76, 0x6f, 0x69, 0x64, 0x20, 0x63, 0x75, 0x74, 0x6c, 0x61, 0x73, 0x73, 0x3a, 0x3a, 0x67, 0x65
        /* <DEDUP_REMOVED lines=177> */
        /*0b92*/ 	.byte	0x64, 0x65, 0x6e, 0x74, 0x69, 0x74, 0x79, 0x5d, 0x00
.L_0:


//--------------------- .nv.shared._ZN7cutlass13device_kernelINS_4gemm6kernel13GemmUniversalIN4cute5tupleIJiiiiEEENS1_10collective13CollectiveMmaINS1_34MainloopSm90TmaGmmaWarpSpecializedILi3ENS5_IJNS4_1CILi1EEENSA_ILi2EEESB_EEENS1_35KernelTmaWarpSpecializedCooperativeEEENS5_IJNSA_ILi128EEESG_NSA_ILi64EEEEEENS_10tfloat32_tENS5_IJlSB_lEEESJ_SK_NS4_8TiledMMAINS4_8MMA_AtomIJNS4_4SM904GMMA30MMA_64x128x8_F32TF32TF32_SS_TNILNSO_7ScaleInE1ELSQ_1EEEEEENS4_6LayoutINS5_IJSC_SB_SB_EEENS5_IJSB_NSA_ILi0EEESV_EEEEENS5_IJNS4_10UnderscoreESY_SY_EEEEENS4_23SM90_TMA_LOAD_MULTICASTENS4_14ComposedLayoutINS4_7SwizzleILi3ELi4ELi3EEENS4_18smem_ptr_flag_bitsILi32EEENST_INS5_IJNSA_ILi8EEENSA_ILi32EEEEEENS5_IJS18_SB_EEEEEEEvNS4_8identityENS4_13SM90_TMA_LOADES1C_vS1D_EENS_8epilogue10collective6detail29Sm90TmaWarpSpecializedAdapterINS1H_15DefaultEpilogueISJ_SK_SK_NS1G_6thread17LinearCombinationISJ_Li1EffLNS1L_9ScaleType4KindE0ELNS_15FloatRoundStyleE2ESJ_EENS1_15EpilogueDefaultEEEEEvvEEEEvNT_6ParamsE --------------------------
	.section	.nv.shared._ZN7cutlass13device_kernelINS_4gemm6kernel13GemmUniversalIN4cute5tupleIJiiiiEEENS1_10collective13CollectiveMmaINS1_34MainloopSm90TmaGmmaWarpSpecializedILi3ENS5_IJNS4_1CILi1EEENSA_ILi2EEESB_EEENS1_35KernelTmaWarpSpecializedCooperativeEEENS5_IJNSA_ILi128EEESG_NSA_ILi64EEEEEENS_10tfloat32_tENS5_IJlSB_lEEESJ_SK_NS4_8TiledMMAINS4_8MMA_AtomIJNS4_4SM904GMMA30MMA_64x128x8_F32TF32TF32_SS_TNILNSO_7ScaleInE1ELSQ_1EEEEEENS4_6LayoutINS5_IJSC_SB_SB_EEENS5_IJSB_NSA_ILi0EEESV_EEEEENS5_IJNS4_10UnderscoreESY_SY_EEEEENS4_23SM90_TMA_LOAD_MULTICASTENS4_14ComposedLayoutINS4_7SwizzleILi3ELi4ELi3EEENS4_18smem_ptr_flag_bitsILi32EEENST_INS5_IJNSA_ILi8EEENSA_ILi32EEEEEENS5_IJS18_SB_EEEEEEEvNS4_8identityENS4_13SM90_TMA_LOADES1C_vS1D_EENS_8epilogue10collective6detail29Sm90TmaWarpSpecializedAdapterINS1H_15DefaultEpilogueISJ_SK_SK_NS1G_6thread17LinearCombinationISJ_Li1EffLNS1L_9ScaleType4KindE0ELNS_15FloatRoundStyleE2ESJ_EENS1_15EpilogueDefaultEEEEEvvEEEEvNT_6ParamsE,"aw",@nobits
	.sectionflags	@""
	.align	16
	.zero		1024


//--------------------- .nv.shared.reserved.0     --------------------------
	.section	.nv.shared.reserved.0,"aw",@nobits
	.weak		__nv_reservedSMEM_offset_0_alias
	.size		__nv_reservedSMEM_offset_0_alias, 0, 0
	.other		__nv_reservedSMEM_offset_0_alias,@"STO_CUDA_RESERVED_SHARED STV_DEFAULT"
__nv_reservedSMEM_offset_0_alias:
	.zero		0


//--------------------- .nv.global                --------------------------
	.section	.nv.global,"aw",@nobits
.nv.global:
	.type		_ZN39_INTERNAL_4734af7b_4_k_cu_c1af6563_58124cute1_E,@object
	.size		_ZN39_INTERNAL_4734af7b_4_k_cu_c1af6563_58124cute1_E,(_ZN39_INTERNAL_4734af7b_4_k_cu_c1af6563_58124cuda3std3__45__cpo6cbeginE - _ZN39_INTERNAL_4734af7b_4_k_cu_c1af6563_58124cute1_E)
_ZN39_INTERNAL_4734af7b_4_k_cu_c1af6563_58124cute1_E:
	.zero		1
	.type		_ZN39_INTERNAL_4734af7b_4_k_cu_c1af6563_58124cuda3std3__45__cpo6cbeginE,@object
	.size		_ZN39_INTERNAL_4734af7b_4_k_cu_c1af6563_58124cuda3std3__45__cpo6cbeginE,(_ZN39_INTERNAL_4734af7b_4_k_cu_c1af6563_58124cuda3std3__48in_placeE - _ZN39_INTERNAL_4734af7b_4_k_cu_c1af6563_58124cuda3std3__45__cpo6cbeginE)
_ZN39_INTERNAL_4734af7b_4_k_cu_c1af6563_58124cuda3std3__45__cpo6cbeginE:
	.zero		1
	.type		_ZN39_INTERNAL_4734af7b_4_k_cu_c1af6563_58124cuda3std3__48in_placeE,@object
	.size		_ZN39_INTERNAL_4734af7b_4_k_cu_c1af6563_58124cuda3std3__48in_placeE,(_ZN39_INTERNAL_4734af7b_4_k_cu_c1af6563_58124cuda3std6ranges3__45__cpo9iter_moveE - _ZN39_INTERNAL_4734af7b_4_k_cu_c1af6563_58124cuda3std3__48in_placeE)
_ZN39_INTERNAL_4734af7b_4_k_cu_c1af6563_58124cuda3std3__48in_placeE:
	.zero		1
	.type		_ZN39_INTERNAL_4734af7b_4_k_cu_c1af6563_58124cuda3std6ranges3__45__cpo9iter_moveE,@object
	.size		_ZN39_INTERNAL_4734af7b_4_k_cu_c1af6563_58124cuda3std6ranges3__45__cpo9iter_moveE,(_ZN39_INTERNAL_4734af7b_4_k_cu_c1af6563_58124cuda3std3__45__cpo5beginE - _ZN39_INTERNAL_4734af7b_4_k_cu_c1af6563_58124cuda3std6ranges3__45__cpo9iter_moveE)
_ZN39_INTERNAL_4734af7b_4_k_cu_c1af6563_58124cuda3std6ranges3__45__cpo9iter_moveE:
	.zero		1
	.type		_ZN39_INTERNAL_4734af7b_4_k_cu_c1af6563_58124cuda3std3__45__cpo5beginE,@object
	.size		_ZN39_INTERNAL_4734af7b_4_k_cu_c1af6563_58124cuda3std3__45__cpo5beginE,(_ZN39_INTERNAL_4734af7b_4_k_cu_c1af6563_58124cuda3std3__441_GLOBAL__N__4734af7b_4_k_cu_c1af6563_58126ignoreE - _ZN39_INTERNAL_4734af7b_4_k_cu_c1af6563_58124cuda3std3__45__cpo5beginE)
_ZN39_INTERNAL_4734af7b_4_k_cu_c1af6563_58124cuda3std3__45__cpo5beginE:
	.zero		1
	.type		_ZN39_INTERNAL_4734af7b_4_k_cu_c1af6563_58124cuda3std3__441_GLOBAL__N__4734af7b_4_k_cu_c1af6563_58126ignoreE,@object
	.size		_ZN39_INTERNAL_4734af7b_4_k_cu_c1af6563_58124cuda3std3__441_GLOBAL__N__4734af7b_4_k_cu_c1af6563_58126ignoreE,(_ZN39_INTERNAL_4734af7b_4_k_cu_c1af6563_58124cute7productE - _ZN39_INTERNAL_4734af7b_4_k_cu_c1af6563_58124cuda3std3__441_GLOBAL__N__4734af7b_4_k_cu_c1af6563_58126ignoreE)
_ZN39_INTERNAL_4734af7b_4_k_cu_c1af6563_58124cuda3std3__441_GLOBAL__N__4734af7b_4_k_cu_c1af6563_58126ignoreE:
	.zero		1
	.type		_ZN39_INTERNAL_4734af7b_4_k_cu_c1af6563_58124cute7productE,@object
	.size		_ZN39_INTERNAL_4734af7b_4_k_cu_c1af6563_58124cute7productE,(_ZN39_INTERNAL_4734af7b_4_k_cu_c1af6563_58124cuda3std3__45__cpo3endE - _ZN39_INTERNAL_4734af7b_4_k_cu_c1af6563_58124cute7productE)
_ZN39_INTERNAL_4734af7b_4_k_cu_c1af6563_58124cute7productE:
	.zero		1
	.type		_ZN39_INTERNAL_4734af7b_4_k_cu_c1af6563_58124cuda3std3__45__cpo3endE,@object
	.size		_ZN39_INTERNAL_4734af7b_4_k_cu_c1af6563_58124cuda3std3__45__cpo3endE,(_ZN39_INTERNAL_4734af7b_4_k_cu_c1af6563_58124cuda3std3__419piecewise_constructE - _ZN39_INTERNAL_4734af7b_4_k_cu_c1af6563_58124cuda3std3__45__cpo3endE)
_ZN39_INTERNAL_4734af7b_4_k_cu_c1af6563_58124cuda3std3__45__cpo3endE:
	.zero		1
	.type		_ZN39_INTERNAL_4734af7b_4_k_cu_c1af6563_58124cuda3std3__419piecewise_constructE,@object
	.size		_ZN39_INTERNAL_4734af7b_4_k_cu_c1af6563_58124cuda3std3__419piecewise_constructE,(_ZN39_INTERNAL_4734af7b_4_k_cu_c1af6563_58124cuda3std3__45__cpo4cendE - _ZN39_INTERNAL_4734af7b_4_k_cu_c1af6563_58124cuda3std3__419piecewise_constructE)
_ZN39_INTERNAL_4734af7b_4_k_cu_c1af6563_58124cuda3std3__419piecewise_constructE:
	.zero		1
	.type		_ZN39_INTERNAL_4734af7b_4_k_cu_c1af6563_58124cuda3std3__45__cpo4cendE,@object
	.size		_ZN39_INTERNAL_4734af7b_4_k_cu_c1af6563_58124cuda3std3__45__cpo4cendE,(_ZN39_INTERNAL_4734af7b_4_k_cu_c1af6563_58124cuda3std6ranges3__45__cpo4swapE - _ZN39_INTERNAL_4734af7b_4_k_cu_c1af6563_58124cuda3std3__45__cpo4cendE)
_ZN39_INTERNAL_4734af7b_4_k_cu_c1af6563_58124cuda3std3__45__cpo4cendE:
	.zero		1
	.type		_ZN39_INTERNAL_4734af7b_4_k_cu_c1af6563_58124cuda3std6ranges3__45__cpo4swapE,@object
	.size		_ZN39_INTERNAL_4734af7b_4_k_cu_c1af6563_58124cuda3std6ranges3__45__cpo4swapE,(.L_8 - _ZN39_INTERNAL_4734af7b_4_k_cu_c1af6563_58124cuda3std6ranges3__45__cpo4swapE)
_ZN39_INTERNAL_4734af7b_4_k_cu_c1af6563_58124cuda3std6ranges3__45__cpo4swapE:
	.zero		1
.L_8:


//--------------------- .nv.constant0._ZN7cutlass13device_kernelINS_4gemm6kernel13GemmUniversalIN4cute5tupleIJiiiiEEENS1_10collective13CollectiveMmaINS1_34MainloopSm90TmaGmmaWarpSpecializedILi3ENS5_IJNS4_1CILi1EEENSA_ILi2EEESB_EEENS1_35KernelTmaWarpSpecializedCooperativeEEENS5_IJNSA_ILi128EEESG_NSA_ILi64EEEEEENS_10tfloat32_tENS5_IJlSB_lEEESJ_SK_NS4_8TiledMMAINS4_8MMA_AtomIJNS4_4SM904GMMA30MMA_64x128x8_F32TF32TF32_SS_TNILNSO_7ScaleInE1ELSQ_1EEEEEENS4_6LayoutINS5_IJSC_SB_SB_EEENS5_IJSB_NSA_ILi0EEESV_EEEEENS5_IJNS4_10UnderscoreESY_SY_EEEEENS4_23SM90_TMA_LOAD_MULTICASTENS4_14ComposedLayoutINS4_7SwizzleILi3ELi4ELi3EEENS4_18smem_ptr_flag_bitsILi32EEENST_INS5_IJNSA_ILi8EEENSA_ILi32EEEEEENS5_IJS18_SB_EEEEEEEvNS4_8identityENS4_13SM90_TMA_LOADES1C_vS1D_EENS_8epilogue10collective6detail29Sm90TmaWarpSpecializedAdapterINS1H_15DefaultEpilogueISJ_SK_SK_NS1G_6thread17LinearCombinationISJ_Li1EffLNS1L_9ScaleType4KindE0ELNS_15FloatRoundStyleE2ESJ_EENS1_15EpilogueDefaultEEEEEvvEEEEvNT_6ParamsE --------------------------
	.section	.nv.constant0._ZN7cutlass13device_kernelINS_4gemm6kernel13GemmUniversalIN4cute5tupleIJiiiiEEENS1_10collective13CollectiveMmaINS1_34MainloopSm90TmaGmmaWarpSpecializedILi3ENS5_IJNS4_1CILi1EEENSA_ILi2EEESB_EEENS1_35KernelTmaWarpSpecializedCooperativeEEENS5_IJNSA_ILi128EEESG_NSA_ILi64EEEEEENS_10tfloat32_tENS5_IJlSB_lEEESJ_SK_NS4_8TiledMMAINS4_8MMA_AtomIJNS4_4SM904GMMA30MMA_64x128x8_F32TF32TF32_SS_TNILNSO_7ScaleInE1ELSQ_1EEEEEENS4_6LayoutINS5_IJSC_SB_SB_EEENS5_IJSB_NSA_ILi0EEESV_EEEEENS5_IJNS4_10UnderscoreESY_SY_EEEEENS4_23SM90_TMA_LOAD_MULTICASTENS4_14ComposedLayoutINS4_7SwizzleILi3ELi4ELi3EEENS4_18smem_ptr_flag_bitsILi32EEENST_INS5_IJNSA_ILi8EEENSA_ILi32EEEEEENS5_IJS18_SB_EEEEEEEvNS4_8identityENS4_13SM90_TMA_LOADES1C_vS1D_EENS_8epilogue10collective6detail29Sm90TmaWarpSpecializedAdapterINS1H_15DefaultEpilogueISJ_SK_SK_NS1G_6thread17LinearCombinationISJ_Li1EffLNS1L_9ScaleType4KindE0ELNS_15FloatRoundStyleE2ESJ_EENS1_15EpilogueDefaultEEEEEvvEEEEvNT_6ParamsE,"a",@progbits
	.sectionflags	@""
	.align	4
.nv.constant0._ZN7cutlass13device_kernelINS_4gemm6kernel13GemmUniversalIN4cute5tupleIJiiiiEEENS1_10collective13CollectiveMmaINS1_34MainloopSm90TmaGmmaWarpSpecializedILi3ENS5_IJNS4_1CILi1EEENSA_ILi2EEESB_EEENS1_35KernelTmaWarpSpecializedCooperativeEEENS5_IJNSA_ILi128EEESG_NSA_ILi64EEEEEENS_10tfloat32_tENS5_IJlSB_lEEESJ_SK_NS4_8TiledMMAINS4_8MMA_AtomIJNS4_4SM904GMMA30MMA_64x128x8_F32TF32TF32_SS_TNILNSO_7ScaleInE1ELSQ_1EEEEEENS4_6LayoutINS5_IJSC_SB_SB_EEENS5_IJSB_NSA_ILi0EEESV_EEEEENS5_IJNS4_10UnderscoreESY_SY_EEEEENS4_23SM90_TMA_LOAD_MULTICASTENS4_14ComposedLayoutINS4_7SwizzleILi3ELi4ELi3EEENS4_18smem_ptr_flag_bitsILi32EEENST_INS5_IJNSA_ILi8EEENSA_ILi32EEEEEENS5_IJS18_SB_EEEEEEEvNS4_8identityENS4_13SM90_TMA_LOADES1C_vS1D_EENS_8epilogue10collective6detail29Sm90TmaWarpSpecializedAdapterINS1H_15DefaultEpilogueISJ_SK_SK_NS1G_6thread17LinearCombinationISJ_Li1EffLNS1L_9ScaleType4KindE0ELNS_15FloatRoundStyleE2ESJ_EENS1_15EpilogueDefaultEEEEEvvEEEEvNT_6ParamsE:
	.zero		1664


//--------------------- SYMBOLS --------------------------

	.type		.nv.reservedSmem.offset0,@object
	.size		.nv.reservedSmem.offset0,0x4
	.type		__assertfail,@function
